//
// Generated by NVIDIA NVVM Compiler
//
// Compiler Build ID: CL-36424714
// Cuda compilation tools, release 13.0, V13.0.88
// Based on NVVM 20.0.0
//

.version 9.0
.target sm_100
.address_size 64

	// .globl	_Z16euclidean_kernelPKfmmS0_mmmPfmf
// _ZZ16euclidean_kernelPKfmmS0_mmmPfmfE4temp has been demoted
// _ZZ21euclidean_kernel_samePKfmmS0_mmmPfmfE4temp has been demoted
// _ZZ14maximum_kernelPKfmmS0_mmmPfmfE4temp has been demoted
// _ZZ19maximum_kernel_samePKfmmS0_mmmPfmfE4temp has been demoted
// _ZZ16manhattan_kernelPKfmmS0_mmmPfmfE4temp has been demoted
// _ZZ21manhattan_kernel_samePKfmmS0_mmmPfmfE4temp has been demoted
// _ZZ15canberra_kernelPKfmmS0_mmmPfmfE4temp has been demoted
// _ZZ20canberra_kernel_samePKfmmS0_mmmPfmfE4temp has been demoted
// _ZZ13binary_kernelPKfmmS0_mmmPfmfE4temp has been demoted
// _ZZ18binary_kernel_samePKfmmS0_mmmPfmfE4temp has been demoted
// _ZZ16minkowski_kernelPKfmmS0_mmmPfmfE4temp has been demoted
// _ZZ21minkowski_kernel_samePKfmmS0_mmmPfmfE4temp has been demoted
// _ZZ10dot_kernelPKfmmS0_mmmPfmfE4temp has been demoted
// _ZZ15dot_kernel_samePKfmmS0_mmmPfmfE4temp has been demoted

.visible .entry _Z16euclidean_kernelPKfmmS0_mmmPfmf(
	.param .u64 .ptr .align 1 _Z16euclidean_kernelPKfmmS0_mmmPfmf_param_0,
	.param .u64 _Z16euclidean_kernelPKfmmS0_mmmPfmf_param_1,
	.param .u64 _Z16euclidean_kernelPKfmmS0_mmmPfmf_param_2,
	.param .u64 .ptr .align 1 _Z16euclidean_kernelPKfmmS0_mmmPfmf_param_3,
	.param .u64 _Z16euclidean_kernelPKfmmS0_mmmPfmf_param_4,
	.param .u64 _Z16euclidean_kernelPKfmmS0_mmmPfmf_param_5,
	.param .u64 _Z16euclidean_kernelPKfmmS0_mmmPfmf_param_6,
	.param .u64 .ptr .align 1 _Z16euclidean_kernelPKfmmS0_mmmPfmf_param_7,
	.param .u64 _Z16euclidean_kernelPKfmmS0_mmmPfmf_param_8,
	.param .f32 _Z16euclidean_kernelPKfmmS0_mmmPfmf_param_9
)
{
	.reg .pred 	%p<10>;
	.reg .b32 	%r<16>;
	.reg .b32 	%f<13>;
	.reg .b64 	%rd<36>;
	// demoted variable
	.shared .align 4 .b8 _ZZ16euclidean_kernelPKfmmS0_mmmPfmfE4temp[128];
	ld.param.u64 	%rd14, [_Z16euclidean_kernelPKfmmS0_mmmPfmf_param_0];
	ld.param.u64 	%rd15, [_Z16euclidean_kernelPKfmmS0_mmmPfmf_param_1];
	ld.param.u64 	%rd21, [_Z16euclidean_kernelPKfmmS0_mmmPfmf_param_2];
	ld.param.u64 	%rd16, [_Z16euclidean_kernelPKfmmS0_mmmPfmf_param_3];
	ld.param.u64 	%rd17, [_Z16euclidean_kernelPKfmmS0_mmmPfmf_param_4];
	ld.param.u64 	%rd22, [_Z16euclidean_kernelPKfmmS0_mmmPfmf_param_5];
	ld.param.u64 	%rd18, [_Z16euclidean_kernelPKfmmS0_mmmPfmf_param_6];
	ld.param.u64 	%rd19, [_Z16euclidean_kernelPKfmmS0_mmmPfmf_param_7];
	ld.param.u64 	%rd20, [_Z16euclidean_kernelPKfmmS0_mmmPfmf_param_8];
	mov.u32 	%r3, %ctaid.x;
	cvt.u64.u32 	%rd1, %r3;
	mov.u32 	%r4, %ctaid.y;
	cvt.u64.u32 	%rd2, %r4;
	setp.le.u64 	%p1, %rd21, %rd1;
	setp.le.u64 	%p2, %rd22, %rd2;
	or.pred  	%p3, %p1, %p2;
	@%p3 bra 	$L__BB0_12;
	mov.u32 	%r6, %tid.x;
	shl.b32 	%r7, %r6, 2;
	mov.u32 	%r8, _ZZ16euclidean_kernelPKfmmS0_mmmPfmfE4temp;
	add.s32 	%r1, %r8, %r7;
	mov.b32 	%r9, 0;
	st.shared.u32 	[%r1], %r9;
	cvt.u64.u32 	%rd3, %r6;
	setp.le.u64 	%p4, %rd18, %rd3;
	@%p4 bra 	$L__BB0_5;
	mul.lo.s64 	%rd4, %rd15, %rd1;
	mul.lo.s64 	%rd5, %rd17, %rd2;
	mov.u32 	%r10, %ntid.x;
	cvt.u64.u32 	%rd6, %r10;
	cvta.to.global.u64 	%rd7, %rd14;
	cvta.to.global.u64 	%rd8, %rd16;
	mov.f32 	%f12, 0f00000000;
	mov.u64 	%rd34, %rd3;
$L__BB0_3:
	add.s64 	%rd24, %rd34, %rd4;
	shl.b64 	%rd25, %rd24, 2;
	add.s64 	%rd26, %rd7, %rd25;
	ld.global.f32 	%f4, [%rd26];
	add.s64 	%rd27, %rd34, %rd5;
	shl.b64 	%rd28, %rd27, 2;
	add.s64 	%rd29, %rd8, %rd28;
	ld.global.f32 	%f5, [%rd29];
	sub.f32 	%f6, %f4, %f5;
	fma.rn.f32 	%f12, %f6, %f6, %f12;
	add.s64 	%rd34, %rd34, %rd6;
	setp.lt.u64 	%p5, %rd34, %rd18;
	@%p5 bra 	$L__BB0_3;
	st.shared.f32 	[%r1], %f12;
$L__BB0_5:
	bar.sync 	0;
	mov.u32 	%r2, %ntid.x;
	setp.lt.u32 	%p6, %r2, 2;
	@%p6 bra 	$L__BB0_10;
	shr.u32 	%r11, %r2, 1;
	cvt.u64.u32 	%rd35, %r11;
$L__BB0_7:
	setp.le.u64 	%p7, %rd35, %rd3;
	@%p7 bra 	$L__BB0_9;
	cvt.u32.u64 	%r12, %rd35;
	shl.b32 	%r13, %r12, 2;
	add.s32 	%r14, %r1, %r13;
	ld.shared.f32 	%f7, [%r14];
	ld.shared.f32 	%f8, [%r1];
	add.f32 	%f9, %f7, %f8;
	st.shared.f32 	[%r1], %f9;
$L__BB0_9:
	bar.sync 	0;
	shr.u64 	%rd13, %rd35, 1;
	setp.gt.u64 	%p8, %rd35, 1;
	mov.u64 	%rd35, %rd13;
	@%p8 bra 	$L__BB0_7;
$L__BB0_10:
	cvt.u32.u64 	%r15, %rd3;
	setp.ne.s32 	%p9, %r15, 0;
	@%p9 bra 	$L__BB0_12;
	ld.shared.f32 	%f10, [_ZZ16euclidean_kernelPKfmmS0_mmmPfmfE4temp];
	sqrt.rn.f32 	%f11, %f10;
	mad.lo.s64 	%rd30, %rd20, %rd2, %rd1;
	cvta.to.global.u64 	%rd31, %rd19;
	shl.b64 	%rd32, %rd30, 2;
	add.s64 	%rd33, %rd31, %rd32;
	st.global.f32 	[%rd33], %f11;
$L__BB0_12:
	ret;

}
	// .globl	_Z21euclidean_kernel_samePKfmmS0_mmmPfmf
.visible .entry _Z21euclidean_kernel_samePKfmmS0_mmmPfmf(
	.param .u64 .ptr .align 1 _Z21euclidean_kernel_samePKfmmS0_mmmPfmf_param_0,
	.param .u64 _Z21euclidean_kernel_samePKfmmS0_mmmPfmf_param_1,
	.param .u64 _Z21euclidean_kernel_samePKfmmS0_mmmPfmf_param_2,
	.param .u64 .ptr .align 1 _Z21euclidean_kernel_samePKfmmS0_mmmPfmf_param_3,
	.param .u64 _Z21euclidean_kernel_samePKfmmS0_mmmPfmf_param_4,
	.param .u64 _Z21euclidean_kernel_samePKfmmS0_mmmPfmf_param_5,
	.param .u64 _Z21euclidean_kernel_samePKfmmS0_mmmPfmf_param_6,
	.param .u64 .ptr .align 1 _Z21euclidean_kernel_samePKfmmS0_mmmPfmf_param_7,
	.param .u64 _Z21euclidean_kernel_samePKfmmS0_mmmPfmf_param_8,
	.param .f32 _Z21euclidean_kernel_samePKfmmS0_mmmPfmf_param_9
)
{
	.reg .pred 	%p<21>;
	.reg .b32 	%r<17>;
	.reg .b32 	%f<87>;
	.reg .b64 	%rd<91>;
	// demoted variable
	.shared .align 4 .b8 _ZZ21euclidean_kernel_samePKfmmS0_mmmPfmfE4temp[128];
	ld.param.u64 	%rd34, [_Z21euclidean_kernel_samePKfmmS0_mmmPfmf_param_0];
	ld.param.u64 	%rd35, [_Z21euclidean_kernel_samePKfmmS0_mmmPfmf_param_2];
	ld.param.u64 	%rd32, [_Z21euclidean_kernel_samePKfmmS0_mmmPfmf_param_6];
	ld.param.u64 	%rd36, [_Z21euclidean_kernel_samePKfmmS0_mmmPfmf_param_7];
	ld.param.u64 	%rd33, [_Z21euclidean_kernel_samePKfmmS0_mmmPfmf_param_8];
	cvta.to.global.u64 	%rd1, %rd34;
	cvta.to.global.u64 	%rd2, %rd36;
	mov.u32 	%r4, %ctaid.x;
	cvt.u64.u32 	%rd3, %r4;
	mov.u32 	%r6, %ctaid.y;
	cvt.u64.u32 	%rd4, %r6;
	setp.ne.s32 	%p1, %r4, %r6;
	setp.le.u64 	%p2, %rd35, %rd3;
	mov.u32 	%r1, %tid.x;
	setp.ne.s32 	%p3, %r1, 0;
	or.pred  	%p4, %p1, %p3;
	mad.lo.s64 	%rd37, %rd33, %rd4, %rd3;
	shl.b64 	%rd38, %rd37, 2;
	add.s64 	%rd5, %rd2, %rd38;
	or.pred  	%p5, %p4, %p2;
	@%p5 bra 	$L__BB1_2;
	mov.b32 	%r7, 0;
	st.global.u32 	[%rd5], %r7;
$L__BB1_2:
	cvt.u32.u64 	%r8, %rd4;
	cvt.u32.u64 	%r9, %rd3;
	setp.le.u64 	%p6, %rd35, %rd4;
	setp.ge.u32 	%p7, %r9, %r8;
	or.pred  	%p8, %p6, %p7;
	@%p8 bra 	$L__BB1_23;
	shl.b32 	%r10, %r1, 2;
	mov.u32 	%r11, _ZZ21euclidean_kernel_samePKfmmS0_mmmPfmfE4temp;
	add.s32 	%r2, %r11, %r10;
	mov.b32 	%r12, 0;
	st.shared.u32 	[%r2], %r12;
	cvt.u64.u32 	%rd6, %r1;
	setp.le.u64 	%p9, %rd32, %rd6;
	@%p9 bra 	$L__BB1_16;
	ld.param.u64 	%rd77, [_Z21euclidean_kernel_samePKfmmS0_mmmPfmf_param_1];
	mul.lo.s64 	%rd7, %rd77, %rd4;
	not.b64 	%rd41, %rd6;
	add.s64 	%rd8, %rd32, %rd41;
	shr.u64 	%rd42, %rd8, 5;
	add.s64 	%rd9, %rd42, 1;
	setp.lt.u64 	%p10, %rd8, 224;
	mov.f32 	%f86, 0f00000000;
	mov.u64 	%rd87, %rd6;
	@%p10 bra 	$L__BB1_7;
	ld.param.u64 	%rd78, [_Z21euclidean_kernel_samePKfmmS0_mmmPfmf_param_1];
	and.b64  	%rd85, %rd9, 1152921504606846968;
	mad.lo.s64 	%rd43, %rd78, %rd3, %rd6;
	shl.b64 	%rd44, %rd43, 2;
	add.s64 	%rd45, %rd44, %rd1;
	add.s64 	%rd84, %rd45, 512;
	add.s64 	%rd46, %rd7, %rd6;
	shl.b64 	%rd47, %rd46, 2;
	add.s64 	%rd48, %rd47, %rd1;
	add.s64 	%rd83, %rd48, 512;
	mov.f32 	%f86, 0f00000000;
	mov.u64 	%rd87, %rd6;
$L__BB1_6:
	.pragma "nounroll";
	ld.global.f32 	%f16, [%rd84+-512];
	ld.global.f32 	%f17, [%rd83+-512];
	sub.f32 	%f18, %f16, %f17;
	fma.rn.f32 	%f19, %f18, %f18, %f86;
	ld.global.f32 	%f20, [%rd84+-384];
	ld.global.f32 	%f21, [%rd83+-384];
	sub.f32 	%f22, %f20, %f21;
	fma.rn.f32 	%f23, %f22, %f22, %f19;
	ld.global.f32 	%f24, [%rd84+-256];
	ld.global.f32 	%f25, [%rd83+-256];
	sub.f32 	%f26, %f24, %f25;
	fma.rn.f32 	%f27, %f26, %f26, %f23;
	ld.global.f32 	%f28, [%rd84+-128];
	ld.global.f32 	%f29, [%rd83+-128];
	sub.f32 	%f30, %f28, %f29;
	fma.rn.f32 	%f31, %f30, %f30, %f27;
	ld.global.f32 	%f32, [%rd84];
	ld.global.f32 	%f33, [%rd83];
	sub.f32 	%f34, %f32, %f33;
	fma.rn.f32 	%f35, %f34, %f34, %f31;
	ld.global.f32 	%f36, [%rd84+128];
	ld.global.f32 	%f37, [%rd83+128];
	sub.f32 	%f38, %f36, %f37;
	fma.rn.f32 	%f39, %f38, %f38, %f35;
	ld.global.f32 	%f40, [%rd84+256];
	ld.global.f32 	%f41, [%rd83+256];
	sub.f32 	%f42, %f40, %f41;
	fma.rn.f32 	%f43, %f42, %f42, %f39;
	ld.global.f32 	%f44, [%rd84+384];
	ld.global.f32 	%f45, [%rd83+384];
	sub.f32 	%f46, %f44, %f45;
	fma.rn.f32 	%f86, %f46, %f46, %f43;
	add.s64 	%rd87, %rd87, 256;
	add.s64 	%rd85, %rd85, -8;
	add.s64 	%rd84, %rd84, 1024;
	add.s64 	%rd83, %rd83, 1024;
	setp.ne.s64 	%p11, %rd85, 0;
	@%p11 bra 	$L__BB1_6;
$L__BB1_7:
	and.b64  	%rd49, %rd9, 7;
	setp.eq.s64 	%p12, %rd49, 0;
	@%p12 bra 	$L__BB1_15;
	setp.lt.u64 	%p13, %rd49, 4;
	@%p13 bra 	$L__BB1_10;
	ld.param.u64 	%rd79, [_Z21euclidean_kernel_samePKfmmS0_mmmPfmf_param_1];
	mad.lo.s64 	%rd51, %rd79, %rd3, %rd87;
	shl.b64 	%rd52, %rd51, 2;
	add.s64 	%rd53, %rd1, %rd52;
	ld.global.f32 	%f48, [%rd53];
	mad.lo.s64 	%rd54, %rd79, %rd4, %rd87;
	shl.b64 	%rd55, %rd54, 2;
	add.s64 	%rd56, %rd1, %rd55;
	ld.global.f32 	%f49, [%rd56];
	sub.f32 	%f50, %f48, %f49;
	fma.rn.f32 	%f51, %f50, %f50, %f86;
	ld.global.f32 	%f52, [%rd53+128];
	ld.global.f32 	%f53, [%rd56+128];
	sub.f32 	%f54, %f52, %f53;
	fma.rn.f32 	%f55, %f54, %f54, %f51;
	ld.global.f32 	%f56, [%rd53+256];
	ld.global.f32 	%f57, [%rd56+256];
	sub.f32 	%f58, %f56, %f57;
	fma.rn.f32 	%f59, %f58, %f58, %f55;
	ld.global.f32 	%f60, [%rd53+384];
	ld.global.f32 	%f61, [%rd56+384];
	sub.f32 	%f62, %f60, %f61;
	fma.rn.f32 	%f86, %f62, %f62, %f59;
	add.s64 	%rd87, %rd87, 128;
$L__BB1_10:
	ld.param.u64 	%rd80, [_Z21euclidean_kernel_samePKfmmS0_mmmPfmf_param_1];
	mul.lo.s64 	%rd24, %rd80, %rd4;
	and.b64  	%rd57, %rd9, 3;
	setp.eq.s64 	%p14, %rd57, 0;
	@%p14 bra 	$L__BB1_15;
	setp.eq.s64 	%p15, %rd57, 1;
	@%p15 bra 	$L__BB1_13;
	ld.param.u64 	%rd81, [_Z21euclidean_kernel_samePKfmmS0_mmmPfmf_param_1];
	mad.lo.s64 	%rd58, %rd81, %rd3, %rd87;
	shl.b64 	%rd59, %rd58, 2;
	add.s64 	%rd60, %rd1, %rd59;
	ld.global.f32 	%f64, [%rd60];
	add.s64 	%rd61, %rd87, %rd24;
	shl.b64 	%rd62, %rd61, 2;
	add.s64 	%rd63, %rd1, %rd62;
	ld.global.f32 	%f65, [%rd63];
	sub.f32 	%f66, %f64, %f65;
	fma.rn.f32 	%f67, %f66, %f66, %f86;
	ld.global.f32 	%f68, [%rd60+128];
	ld.global.f32 	%f69, [%rd63+128];
	sub.f32 	%f70, %f68, %f69;
	fma.rn.f32 	%f86, %f70, %f70, %f67;
	add.s64 	%rd87, %rd87, 64;
$L__BB1_13:
	and.b64  	%rd64, %rd8, 32;
	setp.ne.s64 	%p16, %rd64, 0;
	@%p16 bra 	$L__BB1_15;
	ld.param.u64 	%rd82, [_Z21euclidean_kernel_samePKfmmS0_mmmPfmf_param_1];
	mad.lo.s64 	%rd65, %rd82, %rd3, %rd87;
	shl.b64 	%rd66, %rd65, 2;
	add.s64 	%rd67, %rd1, %rd66;
	ld.global.f32 	%f71, [%rd67];
	add.s64 	%rd68, %rd87, %rd24;
	shl.b64 	%rd69, %rd68, 2;
	add.s64 	%rd70, %rd1, %rd69;
	ld.global.f32 	%f72, [%rd70];
	sub.f32 	%f73, %f71, %f72;
	fma.rn.f32 	%f86, %f73, %f73, %f86;
$L__BB1_15:
	st.shared.f32 	[%r2], %f86;
$L__BB1_16:
	bar.sync 	0;
	mov.u32 	%r3, %ntid.x;
	setp.lt.u32 	%p17, %r3, 2;
	@%p17 bra 	$L__BB1_21;
	shr.u32 	%r13, %r3, 1;
	cvt.u64.u32 	%rd90, %r13;
$L__BB1_18:
	setp.le.u64 	%p18, %rd90, %rd6;
	@%p18 bra 	$L__BB1_20;
	cvt.u32.u64 	%r14, %rd90;
	shl.b32 	%r15, %r14, 2;
	add.s32 	%r16, %r2, %r15;
	ld.shared.f32 	%f74, [%r16];
	ld.shared.f32 	%f75, [%r2];
	add.f32 	%f76, %f74, %f75;
	st.shared.f32 	[%r2], %f76;
$L__BB1_20:
	bar.sync 	0;
	shr.u64 	%rd29, %rd90, 1;
	setp.gt.u64 	%p19, %rd90, 1;
	mov.u64 	%rd90, %rd29;
	@%p19 bra 	$L__BB1_18;
$L__BB1_21:
	setp.ne.s32 	%p20, %r1, 0;
	@%p20 bra 	$L__BB1_23;
	ld.shared.f32 	%f77, [_ZZ21euclidean_kernel_samePKfmmS0_mmmPfmfE4temp];
	sqrt.rn.f32 	%f78, %f77;
	st.global.f32 	[%rd5], %f78;
	mad.lo.s64 	%rd74, %rd33, %rd3, %rd4;
	shl.b64 	%rd75, %rd74, 2;
	add.s64 	%rd76, %rd2, %rd75;
	st.global.f32 	[%rd76], %f78;
$L__BB1_23:
	ret;

}
	// .globl	_Z14maximum_kernelPKfmmS0_mmmPfmf
.visible .entry _Z14maximum_kernelPKfmmS0_mmmPfmf(
	.param .u64 .ptr .align 1 _Z14maximum_kernelPKfmmS0_mmmPfmf_param_0,
	.param .u64 _Z14maximum_kernelPKfmmS0_mmmPfmf_param_1,
	.param .u64 _Z14maximum_kernelPKfmmS0_mmmPfmf_param_2,
	.param .u64 .ptr .align 1 _Z14maximum_kernelPKfmmS0_mmmPfmf_param_3,
	.param .u64 _Z14maximum_kernelPKfmmS0_mmmPfmf_param_4,
	.param .u64 _Z14maximum_kernelPKfmmS0_mmmPfmf_param_5,
	.param .u64 _Z14maximum_kernelPKfmmS0_mmmPfmf_param_6,
	.param .u64 .ptr .align 1 _Z14maximum_kernelPKfmmS0_mmmPfmf_param_7,
	.param .u64 _Z14maximum_kernelPKfmmS0_mmmPfmf_param_8,
	.param .f32 _Z14maximum_kernelPKfmmS0_mmmPfmf_param_9
)
{
	.reg .pred 	%p<10>;
	.reg .b32 	%r<16>;
	.reg .b32 	%f<13>;
	.reg .b64 	%rd<36>;
	// demoted variable
	.shared .align 4 .b8 _ZZ14maximum_kernelPKfmmS0_mmmPfmfE4temp[128];
	ld.param.u64 	%rd14, [_Z14maximum_kernelPKfmmS0_mmmPfmf_param_0];
	ld.param.u64 	%rd15, [_Z14maximum_kernelPKfmmS0_mmmPfmf_param_1];
	ld.param.u64 	%rd21, [_Z14maximum_kernelPKfmmS0_mmmPfmf_param_2];
	ld.param.u64 	%rd16, [_Z14maximum_kernelPKfmmS0_mmmPfmf_param_3];
	ld.param.u64 	%rd17, [_Z14maximum_kernelPKfmmS0_mmmPfmf_param_4];
	ld.param.u64 	%rd22, [_Z14maximum_kernelPKfmmS0_mmmPfmf_param_5];
	ld.param.u64 	%rd18, [_Z14maximum_kernelPKfmmS0_mmmPfmf_param_6];
	ld.param.u64 	%rd19, [_Z14maximum_kernelPKfmmS0_mmmPfmf_param_7];
	ld.param.u64 	%rd20, [_Z14maximum_kernelPKfmmS0_mmmPfmf_param_8];
	mov.u32 	%r3, %ctaid.x;
	cvt.u64.u32 	%rd1, %r3;
	mov.u32 	%r4, %ctaid.y;
	cvt.u64.u32 	%rd2, %r4;
	setp.le.u64 	%p1, %rd21, %rd1;
	setp.le.u64 	%p2, %rd22, %rd2;
	or.pred  	%p3, %p1, %p2;
	@%p3 bra 	$L__BB2_12;
	mov.u32 	%r6, %tid.x;
	shl.b32 	%r7, %r6, 2;
	mov.u32 	%r8, _ZZ14maximum_kernelPKfmmS0_mmmPfmfE4temp;
	add.s32 	%r1, %r8, %r7;
	mov.b32 	%r9, 0;
	st.shared.u32 	[%r1], %r9;
	cvt.u64.u32 	%rd3, %r6;
	setp.le.u64 	%p4, %rd18, %rd3;
	@%p4 bra 	$L__BB2_5;
	mul.lo.s64 	%rd4, %rd15, %rd1;
	mul.lo.s64 	%rd5, %rd17, %rd2;
	mov.u32 	%r10, %ntid.x;
	cvt.u64.u32 	%rd6, %r10;
	cvta.to.global.u64 	%rd7, %rd14;
	cvta.to.global.u64 	%rd8, %rd16;
	mov.f32 	%f12, 0f00000000;
	mov.u64 	%rd34, %rd3;
$L__BB2_3:
	add.s64 	%rd24, %rd34, %rd4;
	shl.b64 	%rd25, %rd24, 2;
	add.s64 	%rd26, %rd7, %rd25;
	ld.global.f32 	%f4, [%rd26];
	add.s64 	%rd27, %rd34, %rd5;
	shl.b64 	%rd28, %rd27, 2;
	add.s64 	%rd29, %rd8, %rd28;
	ld.global.f32 	%f5, [%rd29];
	sub.f32 	%f6, %f4, %f5;
	abs.f32 	%f7, %f6;
	max.f32 	%f12, %f12, %f7;
	add.s64 	%rd34, %rd34, %rd6;
	setp.lt.u64 	%p5, %rd34, %rd18;
	@%p5 bra 	$L__BB2_3;
	st.shared.f32 	[%r1], %f12;
$L__BB2_5:
	bar.sync 	0;
	mov.u32 	%r2, %ntid.x;
	setp.lt.u32 	%p6, %r2, 2;
	@%p6 bra 	$L__BB2_10;
	shr.u32 	%r11, %r2, 1;
	cvt.u64.u32 	%rd35, %r11;
$L__BB2_7:
	setp.le.u64 	%p7, %rd35, %rd3;
	@%p7 bra 	$L__BB2_9;
	ld.shared.f32 	%f8, [%r1];
	cvt.u32.u64 	%r12, %rd35;
	shl.b32 	%r13, %r12, 2;
	add.s32 	%r14, %r1, %r13;
	ld.shared.f32 	%f9, [%r14];
	max.f32 	%f10, %f8, %f9;
	st.shared.f32 	[%r1], %f10;
$L__BB2_9:
	bar.sync 	0;
	shr.u64 	%rd13, %rd35, 1;
	setp.gt.u64 	%p8, %rd35, 1;
	mov.u64 	%rd35, %rd13;
	@%p8 bra 	$L__BB2_7;
$L__BB2_10:
	cvt.u32.u64 	%r15, %rd3;
	setp.ne.s32 	%p9, %r15, 0;
	@%p9 bra 	$L__BB2_12;
	ld.shared.f32 	%f11, [_ZZ14maximum_kernelPKfmmS0_mmmPfmfE4temp];
	mad.lo.s64 	%rd30, %rd20, %rd2, %rd1;
	cvta.to.global.u64 	%rd31, %rd19;
	shl.b64 	%rd32, %rd30, 2;
	add.s64 	%rd33, %rd31, %rd32;
	st.global.f32 	[%rd33], %f11;
$L__BB2_12:
	ret;

}
	// .globl	_Z19maximum_kernel_samePKfmmS0_mmmPfmf
.visible .entry _Z19maximum_kernel_samePKfmmS0_mmmPfmf(
	.param .u64 .ptr .align 1 _Z19maximum_kernel_samePKfmmS0_mmmPfmf_param_0,
	.param .u64 _Z19maximum_kernel_samePKfmmS0_mmmPfmf_param_1,
	.param .u64 _Z19maximum_kernel_samePKfmmS0_mmmPfmf_param_2,
	.param .u64 .ptr .align 1 _Z19maximum_kernel_samePKfmmS0_mmmPfmf_param_3,
	.param .u64 _Z19maximum_kernel_samePKfmmS0_mmmPfmf_param_4,
	.param .u64 _Z19maximum_kernel_samePKfmmS0_mmmPfmf_param_5,
	.param .u64 _Z19maximum_kernel_samePKfmmS0_mmmPfmf_param_6,
	.param .u64 .ptr .align 1 _Z19maximum_kernel_samePKfmmS0_mmmPfmf_param_7,
	.param .u64 _Z19maximum_kernel_samePKfmmS0_mmmPfmf_param_8,
	.param .f32 _Z19maximum_kernel_samePKfmmS0_mmmPfmf_param_9
)
{
	.reg .pred 	%p<15>;
	.reg .b32 	%r<18>;
	.reg .b32 	%f<13>;
	.reg .b64 	%rd<37>;
	// demoted variable
	.shared .align 4 .b8 _ZZ19maximum_kernel_samePKfmmS0_mmmPfmfE4temp[128];
	ld.param.u64 	%rd15, [_Z19maximum_kernel_samePKfmmS0_mmmPfmf_param_0];
	ld.param.u64 	%rd16, [_Z19maximum_kernel_samePKfmmS0_mmmPfmf_param_1];
	ld.param.u64 	%rd20, [_Z19maximum_kernel_samePKfmmS0_mmmPfmf_param_2];
	ld.param.u64 	%rd18, [_Z19maximum_kernel_samePKfmmS0_mmmPfmf_param_6];
	ld.param.u64 	%rd21, [_Z19maximum_kernel_samePKfmmS0_mmmPfmf_param_7];
	ld.param.u64 	%rd19, [_Z19maximum_kernel_samePKfmmS0_mmmPfmf_param_8];
	cvta.to.global.u64 	%rd1, %rd21;
	mov.u32 	%r4, %ctaid.x;
	cvt.u64.u32 	%rd2, %r4;
	mov.u32 	%r6, %ctaid.y;
	cvt.u64.u32 	%rd3, %r6;
	setp.ne.s32 	%p1, %r4, %r6;
	setp.le.u64 	%p2, %rd20, %rd2;
	mov.u32 	%r1, %tid.x;
	setp.ne.s32 	%p3, %r1, 0;
	or.pred  	%p4, %p1, %p3;
	mad.lo.s64 	%rd22, %rd19, %rd3, %rd2;
	shl.b64 	%rd23, %rd22, 2;
	add.s64 	%rd4, %rd1, %rd23;
	or.pred  	%p5, %p4, %p2;
	@%p5 bra 	$L__BB3_2;
	mov.b32 	%r7, 0;
	st.global.u32 	[%rd4], %r7;
$L__BB3_2:
	cvt.u32.u64 	%r8, %rd3;
	cvt.u32.u64 	%r9, %rd2;
	setp.le.u64 	%p6, %rd20, %rd3;
	setp.ge.u32 	%p7, %r9, %r8;
	or.pred  	%p8, %p6, %p7;
	@%p8 bra 	$L__BB3_14;
	shl.b32 	%r10, %r1, 2;
	mov.u32 	%r11, _ZZ19maximum_kernel_samePKfmmS0_mmmPfmfE4temp;
	add.s32 	%r2, %r11, %r10;
	mov.b32 	%r12, 0;
	st.shared.u32 	[%r2], %r12;
	cvt.u64.u32 	%rd5, %r1;
	setp.le.u64 	%p9, %rd18, %rd5;
	@%p9 bra 	$L__BB3_7;
	cvta.to.global.u64 	%rd6, %rd15;
	mul.lo.s64 	%rd7, %rd16, %rd2;
	mul.lo.s64 	%rd8, %rd16, %rd3;
	mov.u32 	%r13, %ntid.x;
	cvt.u64.u32 	%rd9, %r13;
	mov.f32 	%f12, 0f00000000;
	mov.u64 	%rd35, %rd5;
$L__BB3_5:
	add.s64 	%rd26, %rd35, %rd7;
	shl.b64 	%rd27, %rd26, 2;
	add.s64 	%rd28, %rd6, %rd27;
	ld.global.f32 	%f4, [%rd28];
	add.s64 	%rd29, %rd35, %rd8;
	shl.b64 	%rd30, %rd29, 2;
	add.s64 	%rd31, %rd6, %rd30;
	ld.global.f32 	%f5, [%rd31];
	sub.f32 	%f6, %f4, %f5;
	abs.f32 	%f7, %f6;
	max.f32 	%f12, %f7, %f12;
	add.s64 	%rd35, %rd35, %rd9;
	setp.lt.u64 	%p10, %rd35, %rd18;
	@%p10 bra 	$L__BB3_5;
	st.shared.f32 	[%r2], %f12;
$L__BB3_7:
	bar.sync 	0;
	mov.u32 	%r3, %ntid.x;
	setp.lt.u32 	%p11, %r3, 2;
	@%p11 bra 	$L__BB3_12;
	shr.u32 	%r14, %r3, 1;
	cvt.u64.u32 	%rd36, %r14;
$L__BB3_9:
	setp.le.u64 	%p12, %rd36, %rd5;
	@%p12 bra 	$L__BB3_11;
	ld.shared.f32 	%f8, [%r2];
	cvt.u32.u64 	%r15, %rd36;
	shl.b32 	%r16, %r15, 2;
	add.s32 	%r17, %r2, %r16;
	ld.shared.f32 	%f9, [%r17];
	max.f32 	%f10, %f8, %f9;
	st.shared.f32 	[%r2], %f10;
$L__BB3_11:
	bar.sync 	0;
	shr.u64 	%rd14, %rd36, 1;
	setp.gt.u64 	%p13, %rd36, 1;
	mov.u64 	%rd36, %rd14;
	@%p13 bra 	$L__BB3_9;
$L__BB3_12:
	setp.ne.s32 	%p14, %r1, 0;
	@%p14 bra 	$L__BB3_14;
	ld.shared.f32 	%f11, [_ZZ19maximum_kernel_samePKfmmS0_mmmPfmfE4temp];
	st.global.f32 	[%rd4], %f11;
	mad.lo.s64 	%rd32, %rd19, %rd2, %rd3;
	shl.b64 	%rd33, %rd32, 2;
	add.s64 	%rd34, %rd1, %rd33;
	st.global.f32 	[%rd34], %f11;
$L__BB3_14:
	ret;

}
	// .globl	_Z16manhattan_kernelPKfmmS0_mmmPfmf
.visible .entry _Z16manhattan_kernelPKfmmS0_mmmPfmf(
	.param .u64 .ptr .align 1 _Z16manhattan_kernelPKfmmS0_mmmPfmf_param_0,
	.param .u64 _Z16manhattan_kernelPKfmmS0_mmmPfmf_param_1,
	.param .u64 _Z16manhattan_kernelPKfmmS0_mmmPfmf_param_2,
	.param .u64 .ptr .align 1 _Z16manhattan_kernelPKfmmS0_mmmPfmf_param_3,
	.param .u64 _Z16manhattan_kernelPKfmmS0_mmmPfmf_param_4,
	.param .u64 _Z16manhattan_kernelPKfmmS0_mmmPfmf_param_5,
	.param .u64 _Z16manhattan_kernelPKfmmS0_mmmPfmf_param_6,
	.param .u64 .ptr .align 1 _Z16manhattan_kernelPKfmmS0_mmmPfmf_param_7,
	.param .u64 _Z16manhattan_kernelPKfmmS0_mmmPfmf_param_8,
	.param .f32 _Z16manhattan_kernelPKfmmS0_mmmPfmf_param_9
)
{
	.reg .pred 	%p<10>;
	.reg .b32 	%r<16>;
	.reg .b32 	%f<13>;
	.reg .b64 	%rd<36>;
	// demoted variable
	.shared .align 4 .b8 _ZZ16manhattan_kernelPKfmmS0_mmmPfmfE4temp[128];
	ld.param.u64 	%rd14, [_Z16manhattan_kernelPKfmmS0_mmmPfmf_param_0];
	ld.param.u64 	%rd15, [_Z16manhattan_kernelPKfmmS0_mmmPfmf_param_1];
	ld.param.u64 	%rd21, [_Z16manhattan_kernelPKfmmS0_mmmPfmf_param_2];
	ld.param.u64 	%rd16, [_Z16manhattan_kernelPKfmmS0_mmmPfmf_param_3];
	ld.param.u64 	%rd17, [_Z16manhattan_kernelPKfmmS0_mmmPfmf_param_4];
	ld.param.u64 	%rd22, [_Z16manhattan_kernelPKfmmS0_mmmPfmf_param_5];
	ld.param.u64 	%rd18, [_Z16manhattan_kernelPKfmmS0_mmmPfmf_param_6];
	ld.param.u64 	%rd19, [_Z16manhattan_kernelPKfmmS0_mmmPfmf_param_7];
	ld.param.u64 	%rd20, [_Z16manhattan_kernelPKfmmS0_mmmPfmf_param_8];
	mov.u32 	%r3, %ctaid.x;
	cvt.u64.u32 	%rd1, %r3;
	mov.u32 	%r4, %ctaid.y;
	cvt.u64.u32 	%rd2, %r4;
	setp.le.u64 	%p1, %rd21, %rd1;
	setp.le.u64 	%p2, %rd22, %rd2;
	or.pred  	%p3, %p1, %p2;
	@%p3 bra 	$L__BB4_12;
	mov.u32 	%r6, %tid.x;
	shl.b32 	%r7, %r6, 2;
	mov.u32 	%r8, _ZZ16manhattan_kernelPKfmmS0_mmmPfmfE4temp;
	add.s32 	%r1, %r8, %r7;
	mov.b32 	%r9, 0;
	st.shared.u32 	[%r1], %r9;
	cvt.u64.u32 	%rd3, %r6;
	setp.le.u64 	%p4, %rd18, %rd3;
	@%p4 bra 	$L__BB4_5;
	mul.lo.s64 	%rd4, %rd15, %rd1;
	mul.lo.s64 	%rd5, %rd17, %rd2;
	mov.u32 	%r10, %ntid.x;
	cvt.u64.u32 	%rd6, %r10;
	cvta.to.global.u64 	%rd7, %rd14;
	cvta.to.global.u64 	%rd8, %rd16;
	mov.f32 	%f12, 0f00000000;
	mov.u64 	%rd34, %rd3;
$L__BB4_3:
	add.s64 	%rd24, %rd34, %rd4;
	shl.b64 	%rd25, %rd24, 2;
	add.s64 	%rd26, %rd7, %rd25;
	ld.global.f32 	%f4, [%rd26];
	add.s64 	%rd27, %rd34, %rd5;
	shl.b64 	%rd28, %rd27, 2;
	add.s64 	%rd29, %rd8, %rd28;
	ld.global.f32 	%f5, [%rd29];
	sub.f32 	%f6, %f4, %f5;
	abs.f32 	%f7, %f6;
	add.f32 	%f12, %f12, %f7;
	add.s64 	%rd34, %rd34, %rd6;
	setp.lt.u64 	%p5, %rd34, %rd18;
	@%p5 bra 	$L__BB4_3;
	st.shared.f32 	[%r1], %f12;
$L__BB4_5:
	bar.sync 	0;
	mov.u32 	%r2, %ntid.x;
	setp.lt.u32 	%p6, %r2, 2;
	@%p6 bra 	$L__BB4_10;
	shr.u32 	%r11, %r2, 1;
	cvt.u64.u32 	%rd35, %r11;
$L__BB4_7:
	setp.le.u64 	%p7, %rd35, %rd3;
	@%p7 bra 	$L__BB4_9;
	cvt.u32.u64 	%r12, %rd35;
	shl.b32 	%r13, %r12, 2;
	add.s32 	%r14, %r1, %r13;
	ld.shared.f32 	%f8, [%r14];
	ld.shared.f32 	%f9, [%r1];
	add.f32 	%f10, %f8, %f9;
	st.shared.f32 	[%r1], %f10;
$L__BB4_9:
	bar.sync 	0;
	shr.u64 	%rd13, %rd35, 1;
	setp.gt.u64 	%p8, %rd35, 1;
	mov.u64 	%rd35, %rd13;
	@%p8 bra 	$L__BB4_7;
$L__BB4_10:
	cvt.u32.u64 	%r15, %rd3;
	setp.ne.s32 	%p9, %r15, 0;
	@%p9 bra 	$L__BB4_12;
	ld.shared.f32 	%f11, [_ZZ16manhattan_kernelPKfmmS0_mmmPfmfE4temp];
	mad.lo.s64 	%rd30, %rd20, %rd2, %rd1;
	cvta.to.global.u64 	%rd31, %rd19;
	shl.b64 	%rd32, %rd30, 2;
	add.s64 	%rd33, %rd31, %rd32;
	st.global.f32 	[%rd33], %f11;
$L__BB4_12:
	ret;

}
	// .globl	_Z21manhattan_kernel_samePKfmmS0_mmmPfmf
.visible .entry _Z21manhattan_kernel_samePKfmmS0_mmmPfmf(
	.param .u64 .ptr .align 1 _Z21manhattan_kernel_samePKfmmS0_mmmPfmf_param_0,
	.param .u64 _Z21manhattan_kernel_samePKfmmS0_mmmPfmf_param_1,
	.param .u64 _Z21manhattan_kernel_samePKfmmS0_mmmPfmf_param_2,
	.param .u64 .ptr .align 1 _Z21manhattan_kernel_samePKfmmS0_mmmPfmf_param_3,
	.param .u64 _Z21manhattan_kernel_samePKfmmS0_mmmPfmf_param_4,
	.param .u64 _Z21manhattan_kernel_samePKfmmS0_mmmPfmf_param_5,
	.param .u64 _Z21manhattan_kernel_samePKfmmS0_mmmPfmf_param_6,
	.param .u64 .ptr .align 1 _Z21manhattan_kernel_samePKfmmS0_mmmPfmf_param_7,
	.param .u64 _Z21manhattan_kernel_samePKfmmS0_mmmPfmf_param_8,
	.param .f32 _Z21manhattan_kernel_samePKfmmS0_mmmPfmf_param_9
)
{
	.reg .pred 	%p<15>;
	.reg .b32 	%r<18>;
	.reg .b32 	%f<13>;
	.reg .b64 	%rd<37>;
	// demoted variable
	.shared .align 4 .b8 _ZZ21manhattan_kernel_samePKfmmS0_mmmPfmfE4temp[128];
	ld.param.u64 	%rd15, [_Z21manhattan_kernel_samePKfmmS0_mmmPfmf_param_0];
	ld.param.u64 	%rd16, [_Z21manhattan_kernel_samePKfmmS0_mmmPfmf_param_1];
	ld.param.u64 	%rd20, [_Z21manhattan_kernel_samePKfmmS0_mmmPfmf_param_2];
	ld.param.u64 	%rd18, [_Z21manhattan_kernel_samePKfmmS0_mmmPfmf_param_6];
	ld.param.u64 	%rd21, [_Z21manhattan_kernel_samePKfmmS0_mmmPfmf_param_7];
	ld.param.u64 	%rd19, [_Z21manhattan_kernel_samePKfmmS0_mmmPfmf_param_8];
	cvta.to.global.u64 	%rd1, %rd21;
	mov.u32 	%r4, %ctaid.x;
	cvt.u64.u32 	%rd2, %r4;
	mov.u32 	%r6, %ctaid.y;
	cvt.u64.u32 	%rd3, %r6;
	setp.ne.s32 	%p1, %r4, %r6;
	setp.le.u64 	%p2, %rd20, %rd2;
	mov.u32 	%r1, %tid.x;
	setp.ne.s32 	%p3, %r1, 0;
	or.pred  	%p4, %p1, %p3;
	mad.lo.s64 	%rd22, %rd19, %rd3, %rd2;
	shl.b64 	%rd23, %rd22, 2;
	add.s64 	%rd4, %rd1, %rd23;
	or.pred  	%p5, %p4, %p2;
	@%p5 bra 	$L__BB5_2;
	mov.b32 	%r7, 0;
	st.global.u32 	[%rd4], %r7;
$L__BB5_2:
	cvt.u32.u64 	%r8, %rd3;
	cvt.u32.u64 	%r9, %rd2;
	setp.le.u64 	%p6, %rd20, %rd3;
	setp.ge.u32 	%p7, %r9, %r8;
	or.pred  	%p8, %p6, %p7;
	@%p8 bra 	$L__BB5_14;
	shl.b32 	%r10, %r1, 2;
	mov.u32 	%r11, _ZZ21manhattan_kernel_samePKfmmS0_mmmPfmfE4temp;
	add.s32 	%r2, %r11, %r10;
	mov.b32 	%r12, 0;
	st.shared.u32 	[%r2], %r12;
	cvt.u64.u32 	%rd5, %r1;
	setp.le.u64 	%p9, %rd18, %rd5;
	@%p9 bra 	$L__BB5_7;
	cvta.to.global.u64 	%rd6, %rd15;
	mul.lo.s64 	%rd7, %rd16, %rd2;
	mul.lo.s64 	%rd8, %rd16, %rd3;
	mov.u32 	%r13, %ntid.x;
	cvt.u64.u32 	%rd9, %r13;
	mov.f32 	%f12, 0f00000000;
	mov.u64 	%rd35, %rd5;
$L__BB5_5:
	add.s64 	%rd26, %rd35, %rd7;
	shl.b64 	%rd27, %rd26, 2;
	add.s64 	%rd28, %rd6, %rd27;
	ld.global.f32 	%f4, [%rd28];
	add.s64 	%rd29, %rd35, %rd8;
	shl.b64 	%rd30, %rd29, 2;
	add.s64 	%rd31, %rd6, %rd30;
	ld.global.f32 	%f5, [%rd31];
	sub.f32 	%f6, %f4, %f5;
	abs.f32 	%f7, %f6;
	add.f32 	%f12, %f12, %f7;
	add.s64 	%rd35, %rd35, %rd9;
	setp.lt.u64 	%p10, %rd35, %rd18;
	@%p10 bra 	$L__BB5_5;
	st.shared.f32 	[%r2], %f12;
$L__BB5_7:
	bar.sync 	0;
	mov.u32 	%r3, %ntid.x;
	setp.lt.u32 	%p11, %r3, 2;
	@%p11 bra 	$L__BB5_12;
	shr.u32 	%r14, %r3, 1;
	cvt.u64.u32 	%rd36, %r14;
$L__BB5_9:
	setp.le.u64 	%p12, %rd36, %rd5;
	@%p12 bra 	$L__BB5_11;
	cvt.u32.u64 	%r15, %rd36;
	shl.b32 	%r16, %r15, 2;
	add.s32 	%r17, %r2, %r16;
	ld.shared.f32 	%f8, [%r17];
	ld.shared.f32 	%f9, [%r2];
	add.f32 	%f10, %f8, %f9;
	st.shared.f32 	[%r2], %f10;
$L__BB5_11:
	bar.sync 	0;
	shr.u64 	%rd14, %rd36, 1;
	setp.gt.u64 	%p13, %rd36, 1;
	mov.u64 	%rd36, %rd14;
	@%p13 bra 	$L__BB5_9;
$L__BB5_12:
	setp.ne.s32 	%p14, %r1, 0;
	@%p14 bra 	$L__BB5_14;
	ld.shared.f32 	%f11, [_ZZ21manhattan_kernel_samePKfmmS0_mmmPfmfE4temp];
	st.global.f32 	[%rd4], %f11;
	mad.lo.s64 	%rd32, %rd19, %rd2, %rd3;
	shl.b64 	%rd33, %rd32, 2;
	add.s64 	%rd34, %rd1, %rd33;
	st.global.f32 	[%rd34], %f11;
$L__BB5_14:
	ret;

}
	// .globl	_Z15canberra_kernelPKfmmS0_mmmPfmf
.visible .entry _Z15canberra_kernelPKfmmS0_mmmPfmf(
	.param .u64 .ptr .align 1 _Z15canberra_kernelPKfmmS0_mmmPfmf_param_0,
	.param .u64 _Z15canberra_kernelPKfmmS0_mmmPfmf_param_1,
	.param .u64 _Z15canberra_kernelPKfmmS0_mmmPfmf_param_2,
	.param .u64 .ptr .align 1 _Z15canberra_kernelPKfmmS0_mmmPfmf_param_3,
	.param .u64 _Z15canberra_kernelPKfmmS0_mmmPfmf_param_4,
	.param .u64 _Z15canberra_kernelPKfmmS0_mmmPfmf_param_5,
	.param .u64 _Z15canberra_kernelPKfmmS0_mmmPfmf_param_6,
	.param .u64 .ptr .align 1 _Z15canberra_kernelPKfmmS0_mmmPfmf_param_7,
	.param .u64 _Z15canberra_kernelPKfmmS0_mmmPfmf_param_8,
	.param .f32 _Z15canberra_kernelPKfmmS0_mmmPfmf_param_9
)
{
	.reg .pred 	%p<11>;
	.reg .b32 	%r<16>;
	.reg .b32 	%f<18>;
	.reg .b64 	%rd<36>;
	// demoted variable
	.shared .align 4 .b8 _ZZ15canberra_kernelPKfmmS0_mmmPfmfE4temp[128];
	ld.param.u64 	%rd14, [_Z15canberra_kernelPKfmmS0_mmmPfmf_param_0];
	ld.param.u64 	%rd15, [_Z15canberra_kernelPKfmmS0_mmmPfmf_param_1];
	ld.param.u64 	%rd21, [_Z15canberra_kernelPKfmmS0_mmmPfmf_param_2];
	ld.param.u64 	%rd16, [_Z15canberra_kernelPKfmmS0_mmmPfmf_param_3];
	ld.param.u64 	%rd17, [_Z15canberra_kernelPKfmmS0_mmmPfmf_param_4];
	ld.param.u64 	%rd22, [_Z15canberra_kernelPKfmmS0_mmmPfmf_param_5];
	ld.param.u64 	%rd18, [_Z15canberra_kernelPKfmmS0_mmmPfmf_param_6];
	ld.param.u64 	%rd19, [_Z15canberra_kernelPKfmmS0_mmmPfmf_param_7];
	ld.param.u64 	%rd20, [_Z15canberra_kernelPKfmmS0_mmmPfmf_param_8];
	mov.u32 	%r3, %ctaid.x;
	cvt.u64.u32 	%rd1, %r3;
	mov.u32 	%r4, %ctaid.y;
	cvt.u64.u32 	%rd2, %r4;
	setp.le.u64 	%p1, %rd21, %rd1;
	setp.le.u64 	%p2, %rd22, %rd2;
	or.pred  	%p3, %p1, %p2;
	@%p3 bra 	$L__BB6_13;
	mov.u32 	%r6, %tid.x;
	shl.b32 	%r7, %r6, 2;
	mov.u32 	%r8, _ZZ15canberra_kernelPKfmmS0_mmmPfmfE4temp;
	add.s32 	%r1, %r8, %r7;
	mov.b32 	%r9, 0;
	st.shared.u32 	[%r1], %r9;
	cvt.u64.u32 	%rd3, %r6;
	setp.le.u64 	%p4, %rd18, %rd3;
	@%p4 bra 	$L__BB6_6;
	mul.lo.s64 	%rd4, %rd15, %rd1;
	mul.lo.s64 	%rd5, %rd17, %rd2;
	mov.u32 	%r10, %ntid.x;
	cvt.u64.u32 	%rd6, %r10;
	cvta.to.global.u64 	%rd7, %rd14;
	cvta.to.global.u64 	%rd8, %rd16;
	mov.f32 	%f17, 0f00000000;
	mov.u64 	%rd34, %rd3;
$L__BB6_3:
	add.s64 	%rd24, %rd34, %rd4;
	shl.b64 	%rd25, %rd24, 2;
	add.s64 	%rd26, %rd7, %rd25;
	ld.global.f32 	%f7, [%rd26];
	add.s64 	%rd27, %rd34, %rd5;
	shl.b64 	%rd28, %rd27, 2;
	add.s64 	%rd29, %rd8, %rd28;
	ld.global.f32 	%f8, [%rd29];
	sub.f32 	%f2, %f7, %f8;
	add.f32 	%f9, %f7, %f8;
	abs.f32 	%f3, %f9;
	setp.eq.f32 	%p5, %f3, 0f00000000;
	@%p5 bra 	$L__BB6_5;
	abs.f32 	%f10, %f2;
	div.rn.f32 	%f11, %f10, %f3;
	add.f32 	%f17, %f11, %f17;
	st.shared.f32 	[%r1], %f17;
$L__BB6_5:
	add.s64 	%rd34, %rd34, %rd6;
	setp.lt.u64 	%p6, %rd34, %rd18;
	@%p6 bra 	$L__BB6_3;
$L__BB6_6:
	bar.sync 	0;
	mov.u32 	%r2, %ntid.x;
	setp.lt.u32 	%p7, %r2, 2;
	@%p7 bra 	$L__BB6_11;
	shr.u32 	%r11, %r2, 1;
	cvt.u64.u32 	%rd35, %r11;
$L__BB6_8:
	setp.le.u64 	%p8, %rd35, %rd3;
	@%p8 bra 	$L__BB6_10;
	cvt.u32.u64 	%r12, %rd35;
	shl.b32 	%r13, %r12, 2;
	add.s32 	%r14, %r1, %r13;
	ld.shared.f32 	%f12, [%r14];
	ld.shared.f32 	%f13, [%r1];
	add.f32 	%f14, %f12, %f13;
	st.shared.f32 	[%r1], %f14;
$L__BB6_10:
	bar.sync 	0;
	shr.u64 	%rd13, %rd35, 1;
	setp.gt.u64 	%p9, %rd35, 1;
	mov.u64 	%rd35, %rd13;
	@%p9 bra 	$L__BB6_8;
$L__BB6_11:
	cvt.u32.u64 	%r15, %rd3;
	setp.ne.s32 	%p10, %r15, 0;
	@%p10 bra 	$L__BB6_13;
	ld.shared.f32 	%f15, [_ZZ15canberra_kernelPKfmmS0_mmmPfmfE4temp];
	mad.lo.s64 	%rd30, %rd20, %rd2, %rd1;
	cvta.to.global.u64 	%rd31, %rd19;
	shl.b64 	%rd32, %rd30, 2;
	add.s64 	%rd33, %rd31, %rd32;
	st.global.f32 	[%rd33], %f15;
$L__BB6_13:
	ret;

}
	// .globl	_Z20canberra_kernel_samePKfmmS0_mmmPfmf
.visible .entry _Z20canberra_kernel_samePKfmmS0_mmmPfmf(
	.param .u64 .ptr .align 1 _Z20canberra_kernel_samePKfmmS0_mmmPfmf_param_0,
	.param .u64 _Z20canberra_kernel_samePKfmmS0_mmmPfmf_param_1,
	.param .u64 _Z20canberra_kernel_samePKfmmS0_mmmPfmf_param_2,
	.param .u64 .ptr .align 1 _Z20canberra_kernel_samePKfmmS0_mmmPfmf_param_3,
	.param .u64 _Z20canberra_kernel_samePKfmmS0_mmmPfmf_param_4,
	.param .u64 _Z20canberra_kernel_samePKfmmS0_mmmPfmf_param_5,
	.param .u64 _Z20canberra_kernel_samePKfmmS0_mmmPfmf_param_6,
	.param .u64 .ptr .align 1 _Z20canberra_kernel_samePKfmmS0_mmmPfmf_param_7,
	.param .u64 _Z20canberra_kernel_samePKfmmS0_mmmPfmf_param_8,
	.param .f32 _Z20canberra_kernel_samePKfmmS0_mmmPfmf_param_9
)
{
	.reg .pred 	%p<16>;
	.reg .b32 	%r<18>;
	.reg .b32 	%f<18>;
	.reg .b64 	%rd<37>;
	// demoted variable
	.shared .align 4 .b8 _ZZ20canberra_kernel_samePKfmmS0_mmmPfmfE4temp[128];
	ld.param.u64 	%rd15, [_Z20canberra_kernel_samePKfmmS0_mmmPfmf_param_0];
	ld.param.u64 	%rd16, [_Z20canberra_kernel_samePKfmmS0_mmmPfmf_param_1];
	ld.param.u64 	%rd20, [_Z20canberra_kernel_samePKfmmS0_mmmPfmf_param_2];
	ld.param.u64 	%rd18, [_Z20canberra_kernel_samePKfmmS0_mmmPfmf_param_6];
	ld.param.u64 	%rd21, [_Z20canberra_kernel_samePKfmmS0_mmmPfmf_param_7];
	ld.param.u64 	%rd19, [_Z20canberra_kernel_samePKfmmS0_mmmPfmf_param_8];
	cvta.to.global.u64 	%rd1, %rd21;
	mov.u32 	%r4, %ctaid.x;
	cvt.u64.u32 	%rd2, %r4;
	mov.u32 	%r6, %ctaid.y;
	cvt.u64.u32 	%rd3, %r6;
	setp.ne.s32 	%p1, %r4, %r6;
	setp.le.u64 	%p2, %rd20, %rd2;
	mov.u32 	%r1, %tid.x;
	setp.ne.s32 	%p3, %r1, 0;
	or.pred  	%p4, %p1, %p3;
	mad.lo.s64 	%rd22, %rd19, %rd3, %rd2;
	shl.b64 	%rd23, %rd22, 2;
	add.s64 	%rd4, %rd1, %rd23;
	or.pred  	%p5, %p4, %p2;
	@%p5 bra 	$L__BB7_2;
	mov.b32 	%r7, 0;
	st.global.u32 	[%rd4], %r7;
$L__BB7_2:
	cvt.u32.u64 	%r8, %rd3;
	cvt.u32.u64 	%r9, %rd2;
	setp.le.u64 	%p6, %rd20, %rd3;
	setp.ge.u32 	%p7, %r9, %r8;
	or.pred  	%p8, %p6, %p7;
	@%p8 bra 	$L__BB7_15;
	shl.b32 	%r10, %r1, 2;
	mov.u32 	%r11, _ZZ20canberra_kernel_samePKfmmS0_mmmPfmfE4temp;
	add.s32 	%r2, %r11, %r10;
	mov.b32 	%r12, 0;
	st.shared.u32 	[%r2], %r12;
	cvt.u64.u32 	%rd5, %r1;
	setp.le.u64 	%p9, %rd18, %rd5;
	@%p9 bra 	$L__BB7_8;
	cvta.to.global.u64 	%rd6, %rd15;
	mul.lo.s64 	%rd7, %rd16, %rd2;
	mul.lo.s64 	%rd8, %rd16, %rd3;
	mov.u32 	%r13, %ntid.x;
	cvt.u64.u32 	%rd9, %r13;
	mov.f32 	%f17, 0f00000000;
	mov.u64 	%rd35, %rd5;
$L__BB7_5:
	add.s64 	%rd26, %rd35, %rd7;
	shl.b64 	%rd27, %rd26, 2;
	add.s64 	%rd28, %rd6, %rd27;
	ld.global.f32 	%f7, [%rd28];
	add.s64 	%rd29, %rd35, %rd8;
	shl.b64 	%rd30, %rd29, 2;
	add.s64 	%rd31, %rd6, %rd30;
	ld.global.f32 	%f8, [%rd31];
	sub.f32 	%f2, %f7, %f8;
	add.f32 	%f9, %f7, %f8;
	abs.f32 	%f3, %f9;
	setp.eq.f32 	%p10, %f3, 0f00000000;
	@%p10 bra 	$L__BB7_7;
	abs.f32 	%f10, %f2;
	div.rn.f32 	%f11, %f10, %f3;
	add.f32 	%f17, %f11, %f17;
	st.shared.f32 	[%r2], %f17;
$L__BB7_7:
	add.s64 	%rd35, %rd35, %rd9;
	setp.lt.u64 	%p11, %rd35, %rd18;
	@%p11 bra 	$L__BB7_5;
$L__BB7_8:
	bar.sync 	0;
	mov.u32 	%r3, %ntid.x;
	setp.lt.u32 	%p12, %r3, 2;
	@%p12 bra 	$L__BB7_13;
	shr.u32 	%r14, %r3, 1;
	cvt.u64.u32 	%rd36, %r14;
$L__BB7_10:
	setp.le.u64 	%p13, %rd36, %rd5;
	@%p13 bra 	$L__BB7_12;
	cvt.u32.u64 	%r15, %rd36;
	shl.b32 	%r16, %r15, 2;
	add.s32 	%r17, %r2, %r16;
	ld.shared.f32 	%f12, [%r17];
	ld.shared.f32 	%f13, [%r2];
	add.f32 	%f14, %f12, %f13;
	st.shared.f32 	[%r2], %f14;
$L__BB7_12:
	bar.sync 	0;
	shr.u64 	%rd14, %rd36, 1;
	setp.gt.u64 	%p14, %rd36, 1;
	mov.u64 	%rd36, %rd14;
	@%p14 bra 	$L__BB7_10;
$L__BB7_13:
	setp.ne.s32 	%p15, %r1, 0;
	@%p15 bra 	$L__BB7_15;
	ld.shared.f32 	%f15, [_ZZ20canberra_kernel_samePKfmmS0_mmmPfmfE4temp];
	st.global.f32 	[%rd4], %f15;
	mad.lo.s64 	%rd32, %rd19, %rd2, %rd3;
	shl.b64 	%rd33, %rd32, 2;
	add.s64 	%rd34, %rd1, %rd33;
	st.global.f32 	[%rd34], %f15;
$L__BB7_15:
	ret;

}
	// .globl	_Z13binary_kernelPKfmmS0_mmmPfmf
.visible .entry _Z13binary_kernelPKfmmS0_mmmPfmf(
	.param .u64 .ptr .align 1 _Z13binary_kernelPKfmmS0_mmmPfmf_param_0,
	.param .u64 _Z13binary_kernelPKfmmS0_mmmPfmf_param_1,
	.param .u64 _Z13binary_kernelPKfmmS0_mmmPfmf_param_2,
	.param .u64 .ptr .align 1 _Z13binary_kernelPKfmmS0_mmmPfmf_param_3,
	.param .u64 _Z13binary_kernelPKfmmS0_mmmPfmf_param_4,
	.param .u64 _Z13binary_kernelPKfmmS0_mmmPfmf_param_5,
	.param .u64 _Z13binary_kernelPKfmmS0_mmmPfmf_param_6,
	.param .u64 .ptr .align 1 _Z13binary_kernelPKfmmS0_mmmPfmf_param_7,
	.param .u64 _Z13binary_kernelPKfmmS0_mmmPfmf_param_8,
	.param .f32 _Z13binary_kernelPKfmmS0_mmmPfmf_param_9
)
{
	.reg .pred 	%p<18>;
	.reg .b32 	%r<16>;
	.reg .b32 	%f<24>;
	.reg .b64 	%rd<36>;
	// demoted variable
	.shared .align 4 .b8 _ZZ13binary_kernelPKfmmS0_mmmPfmfE4temp[256];
	ld.param.u64 	%rd14, [_Z13binary_kernelPKfmmS0_mmmPfmf_param_0];
	ld.param.u64 	%rd15, [_Z13binary_kernelPKfmmS0_mmmPfmf_param_1];
	ld.param.u64 	%rd21, [_Z13binary_kernelPKfmmS0_mmmPfmf_param_2];
	ld.param.u64 	%rd16, [_Z13binary_kernelPKfmmS0_mmmPfmf_param_3];
	ld.param.u64 	%rd17, [_Z13binary_kernelPKfmmS0_mmmPfmf_param_4];
	ld.param.u64 	%rd22, [_Z13binary_kernelPKfmmS0_mmmPfmf_param_5];
	ld.param.u64 	%rd18, [_Z13binary_kernelPKfmmS0_mmmPfmf_param_6];
	ld.param.u64 	%rd19, [_Z13binary_kernelPKfmmS0_mmmPfmf_param_7];
	ld.param.u64 	%rd20, [_Z13binary_kernelPKfmmS0_mmmPfmf_param_8];
	mov.u32 	%r3, %ctaid.x;
	cvt.u64.u32 	%rd1, %r3;
	mov.u32 	%r4, %ctaid.y;
	cvt.u64.u32 	%rd2, %r4;
	setp.le.u64 	%p1, %rd21, %rd1;
	setp.le.u64 	%p2, %rd22, %rd2;
	or.pred  	%p3, %p1, %p2;
	@%p3 bra 	$L__BB8_15;
	mov.u32 	%r6, %tid.x;
	shl.b32 	%r7, %r6, 2;
	mov.u32 	%r8, _ZZ13binary_kernelPKfmmS0_mmmPfmfE4temp;
	add.s32 	%r1, %r8, %r7;
	mov.b32 	%r9, 0;
	st.shared.u32 	[%r1], %r9;
	st.shared.u32 	[%r1+128], %r9;
	cvt.u64.u32 	%rd3, %r6;
	setp.le.u64 	%p4, %rd18, %rd3;
	@%p4 bra 	$L__BB8_8;
	mul.lo.s64 	%rd4, %rd15, %rd1;
	mul.lo.s64 	%rd5, %rd17, %rd2;
	mov.u32 	%r10, %ntid.x;
	cvt.u64.u32 	%rd6, %r10;
	cvta.to.global.u64 	%rd7, %rd14;
	cvta.to.global.u64 	%rd8, %rd16;
	mov.f32 	%f23, 0f00000000;
	mov.f32 	%f22, %f23;
	mov.u64 	%rd34, %rd3;
$L__BB8_3:
	add.s64 	%rd24, %rd34, %rd4;
	shl.b64 	%rd25, %rd24, 2;
	add.s64 	%rd26, %rd7, %rd25;
	ld.global.f32 	%f3, [%rd26];
	setp.neu.f32 	%p5, %f3, 0f00000000;
	add.s64 	%rd27, %rd34, %rd5;
	shl.b64 	%rd28, %rd27, 2;
	add.s64 	%rd29, %rd8, %rd28;
	ld.global.f32 	%f4, [%rd29];
	setp.neu.f32 	%p6, %f4, 0f00000000;
	xor.pred  	%p7, %p5, %p6;
	not.pred 	%p8, %p7;
	@%p8 bra 	$L__BB8_5;
	add.f32 	%f22, %f22, 0f3F800000;
	st.shared.f32 	[%r1], %f22;
$L__BB8_5:
	setp.eq.f32 	%p9, %f4, 0f00000000;
	setp.eq.f32 	%p10, %f3, 0f00000000;
	and.pred  	%p11, %p10, %p9;
	@%p11 bra 	$L__BB8_7;
	add.f32 	%f23, %f23, 0f3F800000;
	st.shared.f32 	[%r1+128], %f23;
$L__BB8_7:
	add.s64 	%rd34, %rd34, %rd6;
	setp.lt.u64 	%p12, %rd34, %rd18;
	@%p12 bra 	$L__BB8_3;
$L__BB8_8:
	bar.sync 	0;
	mov.u32 	%r2, %ntid.x;
	setp.lt.u32 	%p13, %r2, 2;
	@%p13 bra 	$L__BB8_13;
	shr.u32 	%r11, %r2, 1;
	cvt.u64.u32 	%rd35, %r11;
$L__BB8_10:
	setp.le.u64 	%p14, %rd35, %rd3;
	@%p14 bra 	$L__BB8_12;
	cvt.u32.u64 	%r12, %rd35;
	shl.b32 	%r13, %r12, 2;
	add.s32 	%r14, %r1, %r13;
	ld.shared.f32 	%f10, [%r14];
	ld.shared.f32 	%f11, [%r1];
	add.f32 	%f12, %f10, %f11;
	st.shared.f32 	[%r1], %f12;
	ld.shared.f32 	%f13, [%r14+128];
	ld.shared.f32 	%f14, [%r1+128];
	add.f32 	%f15, %f13, %f14;
	st.shared.f32 	[%r1+128], %f15;
$L__BB8_12:
	bar.sync 	0;
	shr.u64 	%rd13, %rd35, 1;
	setp.gt.u64 	%p15, %rd35, 1;
	mov.u64 	%rd35, %rd13;
	@%p15 bra 	$L__BB8_10;
$L__BB8_13:
	cvt.u32.u64 	%r15, %rd3;
	setp.ne.s32 	%p16, %r15, 0;
	@%p16 bra 	$L__BB8_15;
	ld.shared.f32 	%f16, [_ZZ13binary_kernelPKfmmS0_mmmPfmfE4temp];
	ld.shared.f32 	%f17, [_ZZ13binary_kernelPKfmmS0_mmmPfmfE4temp+128];
	setp.neu.f32 	%p17, %f17, 0f00000000;
	div.rn.f32 	%f18, %f16, %f17;
	selp.f32 	%f19, %f18, %f16, %p17;
	mad.lo.s64 	%rd30, %rd20, %rd2, %rd1;
	cvta.to.global.u64 	%rd31, %rd19;
	shl.b64 	%rd32, %rd30, 2;
	add.s64 	%rd33, %rd31, %rd32;
	st.global.f32 	[%rd33], %f19;
$L__BB8_15:
	ret;

}
	// .globl	_Z18binary_kernel_samePKfmmS0_mmmPfmf
.visible .entry _Z18binary_kernel_samePKfmmS0_mmmPfmf(
	.param .u64 .ptr .align 1 _Z18binary_kernel_samePKfmmS0_mmmPfmf_param_0,
	.param .u64 _Z18binary_kernel_samePKfmmS0_mmmPfmf_param_1,
	.param .u64 _Z18binary_kernel_samePKfmmS0_mmmPfmf_param_2,
	.param .u64 .ptr .align 1 _Z18binary_kernel_samePKfmmS0_mmmPfmf_param_3,
	.param .u64 _Z18binary_kernel_samePKfmmS0_mmmPfmf_param_4,
	.param .u64 _Z18binary_kernel_samePKfmmS0_mmmPfmf_param_5,
	.param .u64 _Z18binary_kernel_samePKfmmS0_mmmPfmf_param_6,
	.param .u64 .ptr .align 1 _Z18binary_kernel_samePKfmmS0_mmmPfmf_param_7,
	.param .u64 _Z18binary_kernel_samePKfmmS0_mmmPfmf_param_8,
	.param .f32 _Z18binary_kernel_samePKfmmS0_mmmPfmf_param_9
)
{
	.reg .pred 	%p<23>;
	.reg .b32 	%r<18>;
	.reg .b32 	%f<24>;
	.reg .b64 	%rd<38>;
	// demoted variable
	.shared .align 4 .b8 _ZZ18binary_kernel_samePKfmmS0_mmmPfmfE4temp[256];
	ld.param.u64 	%rd14, [_Z18binary_kernel_samePKfmmS0_mmmPfmf_param_0];
	ld.param.u64 	%rd19, [_Z18binary_kernel_samePKfmmS0_mmmPfmf_param_2];
	ld.param.u64 	%rd17, [_Z18binary_kernel_samePKfmmS0_mmmPfmf_param_6];
	ld.param.u64 	%rd20, [_Z18binary_kernel_samePKfmmS0_mmmPfmf_param_7];
	ld.param.u64 	%rd18, [_Z18binary_kernel_samePKfmmS0_mmmPfmf_param_8];
	cvta.to.global.u64 	%rd1, %rd20;
	mov.u32 	%r4, %ctaid.x;
	cvt.u64.u32 	%rd2, %r4;
	mov.u32 	%r6, %ctaid.y;
	cvt.u64.u32 	%rd3, %r6;
	setp.ne.s32 	%p1, %r4, %r6;
	setp.le.u64 	%p2, %rd19, %rd2;
	mov.u32 	%r1, %tid.x;
	setp.ne.s32 	%p3, %r1, 0;
	or.pred  	%p4, %p1, %p3;
	mad.lo.s64 	%rd21, %rd18, %rd3, %rd2;
	shl.b64 	%rd22, %rd21, 2;
	add.s64 	%rd4, %rd1, %rd22;
	or.pred  	%p5, %p4, %p2;
	@%p5 bra 	$L__BB9_2;
	mov.b32 	%r7, 0;
	st.global.u32 	[%rd4], %r7;
$L__BB9_2:
	cvt.u32.u64 	%r8, %rd3;
	cvt.u32.u64 	%r9, %rd2;
	setp.le.u64 	%p6, %rd19, %rd3;
	setp.ge.u32 	%p7, %r9, %r8;
	or.pred  	%p8, %p6, %p7;
	@%p8 bra 	$L__BB9_17;
	shl.b32 	%r10, %r1, 2;
	mov.u32 	%r11, _ZZ18binary_kernel_samePKfmmS0_mmmPfmfE4temp;
	add.s32 	%r2, %r11, %r10;
	mov.b32 	%r12, 0;
	st.shared.u32 	[%r2], %r12;
	st.shared.u32 	[%r2+128], %r12;
	cvt.u64.u32 	%rd5, %r1;
	setp.le.u64 	%p9, %rd17, %rd5;
	@%p9 bra 	$L__BB9_10;
	ld.param.u64 	%rd34, [_Z18binary_kernel_samePKfmmS0_mmmPfmf_param_1];
	cvta.to.global.u64 	%rd6, %rd14;
	mul.lo.s64 	%rd7, %rd34, %rd3;
	mov.u32 	%r13, %ntid.x;
	cvt.u64.u32 	%rd8, %r13;
	mov.f32 	%f23, 0f00000000;
	mov.f32 	%f22, %f23;
	mov.u64 	%rd36, %rd5;
$L__BB9_5:
	ld.param.u64 	%rd35, [_Z18binary_kernel_samePKfmmS0_mmmPfmf_param_1];
	mad.lo.s64 	%rd25, %rd35, %rd2, %rd36;
	shl.b64 	%rd26, %rd25, 2;
	add.s64 	%rd27, %rd6, %rd26;
	ld.global.f32 	%f3, [%rd27];
	setp.neu.f32 	%p10, %f3, 0f00000000;
	add.s64 	%rd28, %rd36, %rd7;
	shl.b64 	%rd29, %rd28, 2;
	add.s64 	%rd30, %rd6, %rd29;
	ld.global.f32 	%f4, [%rd30];
	setp.neu.f32 	%p11, %f4, 0f00000000;
	xor.pred  	%p12, %p10, %p11;
	not.pred 	%p13, %p12;
	@%p13 bra 	$L__BB9_7;
	add.f32 	%f22, %f22, 0f3F800000;
	st.shared.f32 	[%r2], %f22;
$L__BB9_7:
	setp.eq.f32 	%p14, %f4, 0f00000000;
	setp.eq.f32 	%p15, %f3, 0f00000000;
	and.pred  	%p16, %p15, %p14;
	@%p16 bra 	$L__BB9_9;
	add.f32 	%f23, %f23, 0f3F800000;
	st.shared.f32 	[%r2+128], %f23;
$L__BB9_9:
	add.s64 	%rd36, %rd36, %rd8;
	setp.lt.u64 	%p17, %rd36, %rd17;
	@%p17 bra 	$L__BB9_5;
$L__BB9_10:
	bar.sync 	0;
	mov.u32 	%r3, %ntid.x;
	setp.lt.u32 	%p18, %r3, 2;
	@%p18 bra 	$L__BB9_15;
	shr.u32 	%r14, %r3, 1;
	cvt.u64.u32 	%rd37, %r14;
$L__BB9_12:
	setp.le.u64 	%p19, %rd37, %rd5;
	@%p19 bra 	$L__BB9_14;
	cvt.u32.u64 	%r15, %rd37;
	shl.b32 	%r16, %r15, 2;
	add.s32 	%r17, %r2, %r16;
	ld.shared.f32 	%f10, [%r17];
	ld.shared.f32 	%f11, [%r2];
	add.f32 	%f12, %f10, %f11;
	st.shared.f32 	[%r2], %f12;
	ld.shared.f32 	%f13, [%r17+128];
	ld.shared.f32 	%f14, [%r2+128];
	add.f32 	%f15, %f13, %f14;
	st.shared.f32 	[%r2+128], %f15;
$L__BB9_14:
	bar.sync 	0;
	shr.u64 	%rd13, %rd37, 1;
	setp.gt.u64 	%p20, %rd37, 1;
	mov.u64 	%rd37, %rd13;
	@%p20 bra 	$L__BB9_12;
$L__BB9_15:
	setp.ne.s32 	%p21, %r1, 0;
	@%p21 bra 	$L__BB9_17;
	ld.shared.f32 	%f16, [_ZZ18binary_kernel_samePKfmmS0_mmmPfmfE4temp];
	ld.shared.f32 	%f17, [_ZZ18binary_kernel_samePKfmmS0_mmmPfmfE4temp+128];
	setp.neu.f32 	%p22, %f17, 0f00000000;
	div.rn.f32 	%f18, %f16, %f17;
	selp.f32 	%f19, %f18, %f16, %p22;
	st.global.f32 	[%rd4], %f19;
	mad.lo.s64 	%rd31, %rd18, %rd2, %rd3;
	shl.b64 	%rd32, %rd31, 2;
	add.s64 	%rd33, %rd1, %rd32;
	st.global.f32 	[%rd33], %f19;
$L__BB9_17:
	ret;

}
	// .globl	_Z16minkowski_kernelPKfmmS0_mmmPfmf
.visible .entry _Z16minkowski_kernelPKfmmS0_mmmPfmf(
	.param .u64 .ptr .align 1 _Z16minkowski_kernelPKfmmS0_mmmPfmf_param_0,
	.param .u64 _Z16minkowski_kernelPKfmmS0_mmmPfmf_param_1,
	.param .u64 _Z16minkowski_kernelPKfmmS0_mmmPfmf_param_2,
	.param .u64 .ptr .align 1 _Z16minkowski_kernelPKfmmS0_mmmPfmf_param_3,
	.param .u64 _Z16minkowski_kernelPKfmmS0_mmmPfmf_param_4,
	.param .u64 _Z16minkowski_kernelPKfmmS0_mmmPfmf_param_5,
	.param .u64 _Z16minkowski_kernelPKfmmS0_mmmPfmf_param_6,
	.param .u64 .ptr .align 1 _Z16minkowski_kernelPKfmmS0_mmmPfmf_param_7,
	.param .u64 _Z16minkowski_kernelPKfmmS0_mmmPfmf_param_8,
	.param .f32 _Z16minkowski_kernelPKfmmS0_mmmPfmf_param_9
)
{
	.reg .pred 	%p<10>;
	.reg .b32 	%r<16>;
	.reg .b32 	%f<21>;
	.reg .b64 	%rd<36>;
	// demoted variable
	.shared .align 4 .b8 _ZZ16minkowski_kernelPKfmmS0_mmmPfmfE4temp[128];
	ld.param.u64 	%rd14, [_Z16minkowski_kernelPKfmmS0_mmmPfmf_param_0];
	ld.param.u64 	%rd15, [_Z16minkowski_kernelPKfmmS0_mmmPfmf_param_1];
	ld.param.u64 	%rd21, [_Z16minkowski_kernelPKfmmS0_mmmPfmf_param_2];
	ld.param.u64 	%rd16, [_Z16minkowski_kernelPKfmmS0_mmmPfmf_param_3];
	ld.param.u64 	%rd17, [_Z16minkowski_kernelPKfmmS0_mmmPfmf_param_4];
	ld.param.u64 	%rd22, [_Z16minkowski_kernelPKfmmS0_mmmPfmf_param_5];
	ld.param.u64 	%rd18, [_Z16minkowski_kernelPKfmmS0_mmmPfmf_param_6];
	ld.param.u64 	%rd19, [_Z16minkowski_kernelPKfmmS0_mmmPfmf_param_7];
	ld.param.u64 	%rd20, [_Z16minkowski_kernelPKfmmS0_mmmPfmf_param_8];
	ld.param.f32 	%f3, [_Z16minkowski_kernelPKfmmS0_mmmPfmf_param_9];
	mov.u32 	%r3, %ctaid.x;
	cvt.u64.u32 	%rd1, %r3;
	mov.u32 	%r4, %ctaid.y;
	cvt.u64.u32 	%rd2, %r4;
	setp.le.u64 	%p1, %rd21, %rd1;
	setp.le.u64 	%p2, %rd22, %rd2;
	or.pred  	%p3, %p1, %p2;
	@%p3 bra 	$L__BB10_12;
	mov.u32 	%r6, %tid.x;
	shl.b32 	%r7, %r6, 2;
	mov.u32 	%r8, _ZZ16minkowski_kernelPKfmmS0_mmmPfmfE4temp;
	add.s32 	%r1, %r8, %r7;
	mov.b32 	%r9, 0;
	st.shared.u32 	[%r1], %r9;
	cvt.u64.u32 	%rd3, %r6;
	setp.le.u64 	%p4, %rd18, %rd3;
	@%p4 bra 	$L__BB10_5;
	mul.lo.s64 	%rd4, %rd15, %rd1;
	mul.lo.s64 	%rd5, %rd17, %rd2;
	mov.u32 	%r10, %ntid.x;
	cvt.u64.u32 	%rd6, %r10;
	cvta.to.global.u64 	%rd7, %rd14;
	cvta.to.global.u64 	%rd8, %rd16;
	mov.f32 	%f20, 0f00000000;
	mov.u64 	%rd34, %rd3;
$L__BB10_3:
	add.s64 	%rd24, %rd34, %rd4;
	shl.b64 	%rd25, %rd24, 2;
	add.s64 	%rd26, %rd7, %rd25;
	ld.global.f32 	%f5, [%rd26];
	add.s64 	%rd27, %rd34, %rd5;
	shl.b64 	%rd28, %rd27, 2;
	add.s64 	%rd29, %rd8, %rd28;
	ld.global.f32 	%f6, [%rd29];
	sub.f32 	%f7, %f5, %f6;
	abs.f32 	%f8, %f7;
	lg2.approx.f32 	%f9, %f8;
	mul.f32 	%f10, %f3, %f9;
	ex2.approx.f32 	%f11, %f10;
	add.f32 	%f20, %f11, %f20;
	add.s64 	%rd34, %rd34, %rd6;
	setp.lt.u64 	%p5, %rd34, %rd18;
	@%p5 bra 	$L__BB10_3;
	st.shared.f32 	[%r1], %f20;
$L__BB10_5:
	bar.sync 	0;
	mov.u32 	%r2, %ntid.x;
	setp.lt.u32 	%p6, %r2, 2;
	@%p6 bra 	$L__BB10_10;
	shr.u32 	%r11, %r2, 1;
	cvt.u64.u32 	%rd35, %r11;
$L__BB10_7:
	setp.le.u64 	%p7, %rd35, %rd3;
	@%p7 bra 	$L__BB10_9;
	cvt.u32.u64 	%r12, %rd35;
	shl.b32 	%r13, %r12, 2;
	add.s32 	%r14, %r1, %r13;
	ld.shared.f32 	%f12, [%r14];
	ld.shared.f32 	%f13, [%r1];
	add.f32 	%f14, %f12, %f13;
	st.shared.f32 	[%r1], %f14;
$L__BB10_9:
	bar.sync 	0;
	shr.u64 	%rd13, %rd35, 1;
	setp.gt.u64 	%p8, %rd35, 1;
	mov.u64 	%rd35, %rd13;
	@%p8 bra 	$L__BB10_7;
$L__BB10_10:
	cvt.u32.u64 	%r15, %rd3;
	setp.ne.s32 	%p9, %r15, 0;
	@%p9 bra 	$L__BB10_12;
	rcp.rn.f32 	%f15, %f3;
	ld.shared.f32 	%f16, [_ZZ16minkowski_kernelPKfmmS0_mmmPfmfE4temp];
	lg2.approx.f32 	%f17, %f16;
	mul.f32 	%f18, %f15, %f17;
	ex2.approx.f32 	%f19, %f18;
	mad.lo.s64 	%rd30, %rd20, %rd2, %rd1;
	cvta.to.global.u64 	%rd31, %rd19;
	shl.b64 	%rd32, %rd30, 2;
	add.s64 	%rd33, %rd31, %rd32;
	st.global.f32 	[%rd33], %f19;
$L__BB10_12:
	ret;

}
	// .globl	_Z21minkowski_kernel_samePKfmmS0_mmmPfmf
.visible .entry _Z21minkowski_kernel_samePKfmmS0_mmmPfmf(
	.param .u64 .ptr .align 1 _Z21minkowski_kernel_samePKfmmS0_mmmPfmf_param_0,
	.param .u64 _Z21minkowski_kernel_samePKfmmS0_mmmPfmf_param_1,
	.param .u64 _Z21minkowski_kernel_samePKfmmS0_mmmPfmf_param_2,
	.param .u64 .ptr .align 1 _Z21minkowski_kernel_samePKfmmS0_mmmPfmf_param_3,
	.param .u64 _Z21minkowski_kernel_samePKfmmS0_mmmPfmf_param_4,
	.param .u64 _Z21minkowski_kernel_samePKfmmS0_mmmPfmf_param_5,
	.param .u64 _Z21minkowski_kernel_samePKfmmS0_mmmPfmf_param_6,
	.param .u64 .ptr .align 1 _Z21minkowski_kernel_samePKfmmS0_mmmPfmf_param_7,
	.param .u64 _Z21minkowski_kernel_samePKfmmS0_mmmPfmf_param_8,
	.param .f32 _Z21minkowski_kernel_samePKfmmS0_mmmPfmf_param_9
)
{
	.reg .pred 	%p<15>;
	.reg .b32 	%r<18>;
	.reg .b32 	%f<21>;
	.reg .b64 	%rd<38>;
	// demoted variable
	.shared .align 4 .b8 _ZZ21minkowski_kernel_samePKfmmS0_mmmPfmfE4temp[128];
	ld.param.u64 	%rd14, [_Z21minkowski_kernel_samePKfmmS0_mmmPfmf_param_0];
	ld.param.u64 	%rd19, [_Z21minkowski_kernel_samePKfmmS0_mmmPfmf_param_2];
	ld.param.u64 	%rd17, [_Z21minkowski_kernel_samePKfmmS0_mmmPfmf_param_6];
	ld.param.u64 	%rd20, [_Z21minkowski_kernel_samePKfmmS0_mmmPfmf_param_7];
	ld.param.u64 	%rd18, [_Z21minkowski_kernel_samePKfmmS0_mmmPfmf_param_8];
	ld.param.f32 	%f3, [_Z21minkowski_kernel_samePKfmmS0_mmmPfmf_param_9];
	cvta.to.global.u64 	%rd1, %rd20;
	mov.u32 	%r4, %ctaid.x;
	cvt.u64.u32 	%rd2, %r4;
	mov.u32 	%r6, %ctaid.y;
	cvt.u64.u32 	%rd3, %r6;
	setp.ne.s32 	%p1, %r4, %r6;
	setp.le.u64 	%p2, %rd19, %rd2;
	mov.u32 	%r1, %tid.x;
	setp.ne.s32 	%p3, %r1, 0;
	or.pred  	%p4, %p1, %p3;
	mad.lo.s64 	%rd21, %rd18, %rd3, %rd2;
	shl.b64 	%rd22, %rd21, 2;
	add.s64 	%rd4, %rd1, %rd22;
	or.pred  	%p5, %p4, %p2;
	@%p5 bra 	$L__BB11_2;
	mov.b32 	%r7, 0;
	st.global.u32 	[%rd4], %r7;
$L__BB11_2:
	cvt.u32.u64 	%r8, %rd3;
	cvt.u32.u64 	%r9, %rd2;
	setp.le.u64 	%p6, %rd19, %rd3;
	setp.ge.u32 	%p7, %r9, %r8;
	or.pred  	%p8, %p6, %p7;
	@%p8 bra 	$L__BB11_14;
	shl.b32 	%r10, %r1, 2;
	mov.u32 	%r11, _ZZ21minkowski_kernel_samePKfmmS0_mmmPfmfE4temp;
	add.s32 	%r2, %r11, %r10;
	mov.b32 	%r12, 0;
	st.shared.u32 	[%r2], %r12;
	cvt.u64.u32 	%rd5, %r1;
	setp.le.u64 	%p9, %rd17, %rd5;
	@%p9 bra 	$L__BB11_7;
	ld.param.u64 	%rd34, [_Z21minkowski_kernel_samePKfmmS0_mmmPfmf_param_1];
	cvta.to.global.u64 	%rd6, %rd14;
	mul.lo.s64 	%rd7, %rd34, %rd3;
	mov.u32 	%r13, %ntid.x;
	cvt.u64.u32 	%rd8, %r13;
	mov.f32 	%f20, 0f00000000;
	mov.u64 	%rd36, %rd5;
$L__BB11_5:
	ld.param.u64 	%rd35, [_Z21minkowski_kernel_samePKfmmS0_mmmPfmf_param_1];
	mad.lo.s64 	%rd25, %rd35, %rd2, %rd36;
	shl.b64 	%rd26, %rd25, 2;
	add.s64 	%rd27, %rd6, %rd26;
	ld.global.f32 	%f5, [%rd27];
	add.s64 	%rd28, %rd36, %rd7;
	shl.b64 	%rd29, %rd28, 2;
	add.s64 	%rd30, %rd6, %rd29;
	ld.global.f32 	%f6, [%rd30];
	sub.f32 	%f7, %f5, %f6;
	abs.f32 	%f8, %f7;
	lg2.approx.f32 	%f9, %f8;
	mul.f32 	%f10, %f3, %f9;
	ex2.approx.f32 	%f11, %f10;
	add.f32 	%f20, %f11, %f20;
	add.s64 	%rd36, %rd36, %rd8;
	setp.lt.u64 	%p10, %rd36, %rd17;
	@%p10 bra 	$L__BB11_5;
	st.shared.f32 	[%r2], %f20;
$L__BB11_7:
	bar.sync 	0;
	mov.u32 	%r3, %ntid.x;
	setp.lt.u32 	%p11, %r3, 2;
	@%p11 bra 	$L__BB11_12;
	shr.u32 	%r14, %r3, 1;
	cvt.u64.u32 	%rd37, %r14;
$L__BB11_9:
	setp.le.u64 	%p12, %rd37, %rd5;
	@%p12 bra 	$L__BB11_11;
	cvt.u32.u64 	%r15, %rd37;
	shl.b32 	%r16, %r15, 2;
	add.s32 	%r17, %r2, %r16;
	ld.shared.f32 	%f12, [%r17];
	ld.shared.f32 	%f13, [%r2];
	add.f32 	%f14, %f12, %f13;
	st.shared.f32 	[%r2], %f14;
$L__BB11_11:
	bar.sync 	0;
	shr.u64 	%rd13, %rd37, 1;
	setp.gt.u64 	%p13, %rd37, 1;
	mov.u64 	%rd37, %rd13;
	@%p13 bra 	$L__BB11_9;
$L__BB11_12:
	setp.ne.s32 	%p14, %r1, 0;
	@%p14 bra 	$L__BB11_14;
	rcp.rn.f32 	%f15, %f3;
	ld.shared.f32 	%f16, [_ZZ21minkowski_kernel_samePKfmmS0_mmmPfmfE4temp];
	lg2.approx.f32 	%f17, %f16;
	mul.f32 	%f18, %f15, %f17;
	ex2.approx.f32 	%f19, %f18;
	st.global.f32 	[%rd4], %f19;
	mad.lo.s64 	%rd31, %rd18, %rd2, %rd3;
	shl.b64 	%rd32, %rd31, 2;
	add.s64 	%rd33, %rd1, %rd32;
	st.global.f32 	[%rd33], %f19;
$L__BB11_14:
	ret;

}
	// .globl	_Z10dot_kernelPKfmmS0_mmmPfmf
.visible .entry _Z10dot_kernelPKfmmS0_mmmPfmf(
	.param .u64 .ptr .align 1 _Z10dot_kernelPKfmmS0_mmmPfmf_param_0,
	.param .u64 _Z10dot_kernelPKfmmS0_mmmPfmf_param_1,
	.param .u64 _Z10dot_kernelPKfmmS0_mmmPfmf_param_2,
	.param .u64 .ptr .align 1 _Z10dot_kernelPKfmmS0_mmmPfmf_param_3,
	.param .u64 _Z10dot_kernelPKfmmS0_mmmPfmf_param_4,
	.param .u64 _Z10dot_kernelPKfmmS0_mmmPfmf_param_5,
	.param .u64 _Z10dot_kernelPKfmmS0_mmmPfmf_param_6,
	.param .u64 .ptr .align 1 _Z10dot_kernelPKfmmS0_mmmPfmf_param_7,
	.param .u64 _Z10dot_kernelPKfmmS0_mmmPfmf_param_8,
	.param .f32 _Z10dot_kernelPKfmmS0_mmmPfmf_param_9
)
{
	.reg .pred 	%p<10>;
	.reg .b32 	%r<16>;
	.reg .b32 	%f<11>;
	.reg .b64 	%rd<36>;
	// demoted variable
	.shared .align 4 .b8 _ZZ10dot_kernelPKfmmS0_mmmPfmfE4temp[128];
	ld.param.u64 	%rd14, [_Z10dot_kernelPKfmmS0_mmmPfmf_param_0];
	ld.param.u64 	%rd15, [_Z10dot_kernelPKfmmS0_mmmPfmf_param_1];
	ld.param.u64 	%rd21, [_Z10dot_kernelPKfmmS0_mmmPfmf_param_2];
	ld.param.u64 	%rd16, [_Z10dot_kernelPKfmmS0_mmmPfmf_param_3];
	ld.param.u64 	%rd17, [_Z10dot_kernelPKfmmS0_mmmPfmf_param_4];
	ld.param.u64 	%rd22, [_Z10dot_kernelPKfmmS0_mmmPfmf_param_5];
	ld.param.u64 	%rd18, [_Z10dot_kernelPKfmmS0_mmmPfmf_param_6];
	ld.param.u64 	%rd19, [_Z10dot_kernelPKfmmS0_mmmPfmf_param_7];
	ld.param.u64 	%rd20, [_Z10dot_kernelPKfmmS0_mmmPfmf_param_8];
	mov.u32 	%r3, %ctaid.x;
	cvt.u64.u32 	%rd1, %r3;
	mov.u32 	%r4, %ctaid.y;
	cvt.u64.u32 	%rd2, %r4;
	setp.le.u64 	%p1, %rd21, %rd1;
	setp.le.u64 	%p2, %rd22, %rd2;
	or.pred  	%p3, %p1, %p2;
	@%p3 bra 	$L__BB12_12;
	mov.u32 	%r6, %tid.x;
	shl.b32 	%r7, %r6, 2;
	mov.u32 	%r8, _ZZ10dot_kernelPKfmmS0_mmmPfmfE4temp;
	add.s32 	%r1, %r8, %r7;
	mov.b32 	%r9, 0;
	st.shared.u32 	[%r1], %r9;
	cvt.u64.u32 	%rd3, %r6;
	setp.le.u64 	%p4, %rd18, %rd3;
	@%p4 bra 	$L__BB12_5;
	mul.lo.s64 	%rd4, %rd15, %rd1;
	mul.lo.s64 	%rd5, %rd17, %rd2;
	mov.u32 	%r10, %ntid.x;
	cvt.u64.u32 	%rd6, %r10;
	cvta.to.global.u64 	%rd7, %rd14;
	cvta.to.global.u64 	%rd8, %rd16;
	mov.f32 	%f10, 0f00000000;
	mov.u64 	%rd34, %rd3;
$L__BB12_3:
	add.s64 	%rd24, %rd34, %rd4;
	shl.b64 	%rd25, %rd24, 2;
	add.s64 	%rd26, %rd7, %rd25;
	ld.global.f32 	%f4, [%rd26];
	add.s64 	%rd27, %rd34, %rd5;
	shl.b64 	%rd28, %rd27, 2;
	add.s64 	%rd29, %rd8, %rd28;
	ld.global.f32 	%f5, [%rd29];
	fma.rn.f32 	%f10, %f4, %f5, %f10;
	add.s64 	%rd34, %rd34, %rd6;
	setp.lt.u64 	%p5, %rd34, %rd18;
	@%p5 bra 	$L__BB12_3;
	st.shared.f32 	[%r1], %f10;
$L__BB12_5:
	bar.sync 	0;
	mov.u32 	%r2, %ntid.x;
	setp.lt.u32 	%p6, %r2, 2;
	@%p6 bra 	$L__BB12_10;
	shr.u32 	%r11, %r2, 1;
	cvt.u64.u32 	%rd35, %r11;
$L__BB12_7:
	setp.le.u64 	%p7, %rd35, %rd3;
	@%p7 bra 	$L__BB12_9;
	cvt.u32.u64 	%r12, %rd35;
	shl.b32 	%r13, %r12, 2;
	add.s32 	%r14, %r1, %r13;
	ld.shared.f32 	%f6, [%r14];
	ld.shared.f32 	%f7, [%r1];
	add.f32 	%f8, %f6, %f7;
	st.shared.f32 	[%r1], %f8;
$L__BB12_9:
	bar.sync 	0;
	shr.u64 	%rd13, %rd35, 1;
	setp.gt.u64 	%p8, %rd35, 1;
	mov.u64 	%rd35, %rd13;
	@%p8 bra 	$L__BB12_7;
$L__BB12_10:
	cvt.u32.u64 	%r15, %rd3;
	setp.ne.s32 	%p9, %r15, 0;
	@%p9 bra 	$L__BB12_12;
	ld.shared.f32 	%f9, [_ZZ10dot_kernelPKfmmS0_mmmPfmfE4temp];
	mad.lo.s64 	%rd30, %rd20, %rd2, %rd1;
	cvta.to.global.u64 	%rd31, %rd19;
	shl.b64 	%rd32, %rd30, 2;
	add.s64 	%rd33, %rd31, %rd32;
	st.global.f32 	[%rd33], %f9;
$L__BB12_12:
	ret;

}
	// .globl	_Z15dot_kernel_samePKfmmS0_mmmPfmf
.visible .entry _Z15dot_kernel_samePKfmmS0_mmmPfmf(
	.param .u64 .ptr .align 1 _Z15dot_kernel_samePKfmmS0_mmmPfmf_param_0,
	.param .u64 _Z15dot_kernel_samePKfmmS0_mmmPfmf_param_1,
	.param .u64 _Z15dot_kernel_samePKfmmS0_mmmPfmf_param_2,
	.param .u64 .ptr .align 1 _Z15dot_kernel_samePKfmmS0_mmmPfmf_param_3,
	.param .u64 _Z15dot_kernel_samePKfmmS0_mmmPfmf_param_4,
	.param .u64 _Z15dot_kernel_samePKfmmS0_mmmPfmf_param_5,
	.param .u64 _Z15dot_kernel_samePKfmmS0_mmmPfmf_param_6,
	.param .u64 .ptr .align 1 _Z15dot_kernel_samePKfmmS0_mmmPfmf_param_7,
	.param .u64 _Z15dot_kernel_samePKfmmS0_mmmPfmf_param_8,
	.param .f32 _Z15dot_kernel_samePKfmmS0_mmmPfmf_param_9
)
{
	.reg .pred 	%p<10>;
	.reg .b32 	%r<17>;
	.reg .b32 	%f<11>;
	.reg .b64 	%rd<34>;
	// demoted variable
	.shared .align 4 .b8 _ZZ15dot_kernel_samePKfmmS0_mmmPfmfE4temp[128];
	ld.param.u64 	%rd13, [_Z15dot_kernel_samePKfmmS0_mmmPfmf_param_0];
	ld.param.u64 	%rd14, [_Z15dot_kernel_samePKfmmS0_mmmPfmf_param_1];
	ld.param.u64 	%rd18, [_Z15dot_kernel_samePKfmmS0_mmmPfmf_param_2];
	ld.param.u64 	%rd15, [_Z15dot_kernel_samePKfmmS0_mmmPfmf_param_6];
	ld.param.u64 	%rd16, [_Z15dot_kernel_samePKfmmS0_mmmPfmf_param_7];
	ld.param.u64 	%rd17, [_Z15dot_kernel_samePKfmmS0_mmmPfmf_param_8];
	mov.u32 	%r3, %ctaid.x;
	cvt.u64.u32 	%rd1, %r3;
	mov.u32 	%r5, %ctaid.y;
	cvt.u64.u32 	%rd2, %r5;
	setp.le.u64 	%p1, %rd18, %rd2;
	setp.gt.u32 	%p2, %r3, %r5;
	or.pred  	%p3, %p1, %p2;
	@%p3 bra 	$L__BB13_12;
	mov.u32 	%r7, %tid.x;
	shl.b32 	%r8, %r7, 2;
	mov.u32 	%r9, _ZZ15dot_kernel_samePKfmmS0_mmmPfmfE4temp;
	add.s32 	%r1, %r9, %r8;
	mov.b32 	%r10, 0;
	st.shared.u32 	[%r1], %r10;
	cvt.u64.u32 	%rd3, %r7;
	setp.le.u64 	%p4, %rd15, %rd3;
	@%p4 bra 	$L__BB13_5;
	cvta.to.global.u64 	%rd4, %rd13;
	mul.lo.s64 	%rd5, %rd14, %rd1;
	mul.lo.s64 	%rd6, %rd14, %rd2;
	mov.u32 	%r11, %ntid.x;
	cvt.u64.u32 	%rd7, %r11;
	mov.f32 	%f10, 0f00000000;
	mov.u64 	%rd32, %rd3;
$L__BB13_3:
	add.s64 	%rd19, %rd32, %rd5;
	shl.b64 	%rd20, %rd19, 2;
	add.s64 	%rd21, %rd4, %rd20;
	ld.global.f32 	%f4, [%rd21];
	add.s64 	%rd22, %rd32, %rd6;
	shl.b64 	%rd23, %rd22, 2;
	add.s64 	%rd24, %rd4, %rd23;
	ld.global.f32 	%f5, [%rd24];
	fma.rn.f32 	%f10, %f4, %f5, %f10;
	add.s64 	%rd32, %rd32, %rd7;
	setp.lt.u64 	%p5, %rd32, %rd15;
	@%p5 bra 	$L__BB13_3;
	st.shared.f32 	[%r1], %f10;
$L__BB13_5:
	bar.sync 	0;
	mov.u32 	%r2, %ntid.x;
	setp.lt.u32 	%p6, %r2, 2;
	@%p6 bra 	$L__BB13_10;
	shr.u32 	%r12, %r2, 1;
	cvt.u64.u32 	%rd33, %r12;
$L__BB13_7:
	setp.le.u64 	%p7, %rd33, %rd3;
	@%p7 bra 	$L__BB13_9;
	cvt.u32.u64 	%r13, %rd33;
	shl.b32 	%r14, %r13, 2;
	add.s32 	%r15, %r1, %r14;
	ld.shared.f32 	%f6, [%r15];
	ld.shared.f32 	%f7, [%r1];
	add.f32 	%f8, %f6, %f7;
	st.shared.f32 	[%r1], %f8;
$L__BB13_9:
	bar.sync 	0;
	shr.u64 	%rd12, %rd33, 1;
	setp.gt.u64 	%p8, %rd33, 1;
	mov.u64 	%rd33, %rd12;
	@%p8 bra 	$L__BB13_7;
$L__BB13_10:
	cvt.u32.u64 	%r16, %rd3;
	setp.ne.s32 	%p9, %r16, 0;
	@%p9 bra 	$L__BB13_12;
	cvta.to.global.u64 	%rd25, %rd16;
	ld.shared.f32 	%f9, [_ZZ15dot_kernel_samePKfmmS0_mmmPfmfE4temp];
	mad.lo.s64 	%rd26, %rd17, %rd2, %rd1;
	shl.b64 	%rd27, %rd26, 2;
	add.s64 	%rd28, %rd25, %rd27;
	st.global.f32 	[%rd28], %f9;
	mad.lo.s64 	%rd29, %rd17, %rd1, %rd2;
	shl.b64 	%rd30, %rd29, 2;
	add.s64 	%rd31, %rd25, %rd30;
	st.global.f32 	[%rd31], %f9;
$L__BB13_12:
	ret;

}


// ===== COMPILED SASS (sm_100) =====

	.target	sm_100

	.elftype	@"ET_EXEC"


//--------------------- .note.nv.tkinfo           --------------------------
	.section	.note.nv.tkinfo,"",@"SHT_NOTE"
	.sectionflags	@"SHF_NOTE_NV_TKINFO"
	.tkinfo
        /*0018*/ 	.word	0x00000002
        /*0030*/ 	.string	""
        /*0030*/ 	.string	"ptxas"
        /*0030*/ 	.string	"Cuda compilation tools, release 13.0, V13.0.88"
        /*0030*/ 	.string	"Build cuda_13.0.r13.0/compiler.36424714_0"
        /*0030*/ 	.string	"-arch sm_100 -m 64 "



//--------------------- .note.nv.cuinfo           --------------------------
	.section	.note.nv.cuinfo,"",@"SHT_NOTE"
	.sectionflags	@"SHF_NOTE_NV_CUINFO"
        /*0018*/ 	.short	0x0002
        /*001a*/ 	.short	0x0064
        /*001c*/ 	.short	0x0082
	.zero		2


//--------------------- .nv.info                  --------------------------
	.section	.nv.info,"",@"SHT_CUDA_INFO"
	.align	4


	//----- nvinfo : EIATTR_REGCOUNT
	.align		4
        /*0000*/ 	.byte	0x04, 0x2f
        /*0002*/ 	.short	(.L_1 - .L_0)
	.align		4
.L_0:
        /*0004*/ 	.word	index@(_Z16euclidean_kernelPKfmmS0_mmmPfmf)
        /*0008*/ 	.word	0x00000017


	//----- nvinfo : EIATTR_FRAME_SIZE
	.align		4
.L_1:
        /*000c*/ 	.byte	0x04, 0x11
        /*000e*/ 	.short	(.L_3 - .L_2)
	.align		4
.L_2:
        /*0010*/ 	.word	index@($__internal_7_$__cuda_sm20_sqrt_rn_f32_slowpath)
        /*0014*/ 	.word	0x00000000


	//----- nvinfo : EIATTR_FRAME_SIZE
	.align		4
.L_3:
        /*0018*/ 	.byte	0x04, 0x11
        /*001a*/ 	.short	(.L_5 - .L_4)
	.align		4
.L_4:
        /*001c*/ 	.word	index@(_Z16euclidean_kernelPKfmmS0_mmmPfmf)
        /*0020*/ 	.word	0x00000000


	//----- nvinfo : EIATTR_REGCOUNT
	.align		4
.L_5:
        /*0024*/ 	.byte	0x04, 0x2f
        /*0026*/ 	.short	(.L_7 - .L_6)
	.align		4
.L_6:
        /*0028*/ 	.word	index@(_Z21euclidean_kernel_samePKfmmS0_mmmPfmf)
        /*002c*/ 	.word	0x00000020


	//----- nvinfo : EIATTR_FRAME_SIZE
	.align		4
.L_7:
        /*0030*/ 	.byte	0x04, 0x11
        /*0032*/ 	.short	(.L_9 - .L_8)
	.align		4
.L_8:
        /*0034*/ 	.word	index@($__internal_6_$__cuda_sm20_sqrt_rn_f32_slowpath)
        /*0038*/ 	.word	0x00000000


	//----- nvinfo : EIATTR_FRAME_SIZE
	.align		4
.L_9:
        /*003c*/ 	.byte	0x04, 0x11
        /*003e*/ 	.short	(.L_11 - .L_10)
	.align		4
.L_10:
        /*0040*/ 	.word	index@(_Z21euclidean_kernel_samePKfmmS0_mmmPfmf)
        /*0044*/ 	.word	0x00000000


	//----- nvinfo : EIATTR_REGCOUNT
	.align		4
.L_11:
        /*0048*/ 	.byte	0x04, 0x2f
        /*004a*/ 	.short	(.L_13 - .L_12)
	.align		4
.L_12:
        /*004c*/ 	.word	index@(_Z14maximum_kernelPKfmmS0_mmmPfmf)
        /*0050*/ 	.word	0x00000017


	//----- nvinfo : EIATTR_FRAME_SIZE
	.align		4
.L_13:
        /*0054*/ 	.byte	0x04, 0x11
        /*0056*/ 	.short	(.L_15 - .L_14)
	.align		4
.L_14:
        /*0058*/ 	.word	index@(_Z14maximum_kernelPKfmmS0_mmmPfmf)
        /*005c*/ 	.word	0x00000000


	//----- nvinfo : EIATTR_REGCOUNT
	.align		4
.L_15:
        /*0060*/ 	.byte	0x04, 0x2f
        /*0062*/ 	.short	(.L_17 - .L_16)
	.align		4
.L_16:
        /*0064*/ 	.word	index@(_Z19maximum_kernel_samePKfmmS0_mmmPfmf)
        /*0068*/ 	.word	0x00000019


	//----- nvinfo : EIATTR_FRAME_SIZE
	.align		4
.L_17:
        /*006c*/ 	.byte	0x04, 0x11
        /*006e*/ 	.short	(.L_19 - .L_18)
	.align		4
.L_18:
        /*0070*/ 	.word	index@(_Z19maximum_kernel_samePKfmmS0_mmmPfmf)
        /*0074*/ 	.word	0x00000000


	//----- nvinfo : EIATTR_REGCOUNT
	.align		4
.L_19:
        /*0078*/ 	.byte	0x04, 0x2f
        /*007a*/ 	.short	(.L_21 - .L_20)
	.align		4
.L_20:
        /*007c*/ 	.word	index@(_Z16manhattan_kernelPKfmmS0_mmmPfmf)
        /*0080*/ 	.word	0x00000017


	//----- nvinfo : EIATTR_FRAME_SIZE
	.align		4
.L_21:
        /*0084*/ 	.byte	0x04, 0x11
        /*0086*/ 	.short	(.L_23 - .L_22)
	.align		4
.L_22:
        /*0088*/ 	.word	index@(_Z16manhattan_kernelPKfmmS0_mmmPfmf)
        /*008c*/ 	.word	0x00000000


	//----- nvinfo : EIATTR_REGCOUNT
	.align		4
.L_23:
        /*0090*/ 	.byte	0x04, 0x2f
        /*0092*/ 	.short	(.L_25 - .L_24)
	.align		4
.L_24:
        /*0094*/ 	.word	index@(_Z21manhattan_kernel_samePKfmmS0_mmmPfmf)
        /*0098*/ 	.word	0x00000019


	//----- nvinfo : EIATTR_FRAME_SIZE
	.align		4
.L_25:
        /*009c*/ 	.byte	0x04, 0x11
        /*009e*/ 	.short	(.L_27 - .L_26)
	.align		4
.L_26:
        /*00a0*/ 	.word	index@(_Z21manhattan_kernel_samePKfmmS0_mmmPfmf)
        /*00a4*/ 	.word	0x00000000


	//----- nvinfo : EIATTR_REGCOUNT
	.align		4
.L_27:
        /*00a8*/ 	.byte	0x04, 0x2f
        /*00aa*/ 	.short	(.L_29 - .L_28)
	.align		4
.L_28:
        /*00ac*/ 	.word	index@(_Z15canberra_kernelPKfmmS0_mmmPfmf)
        /*00b0*/ 	.word	0x0000001a


	//----- nvinfo : EIATTR_FRAME_SIZE
	.align		4
.L_29:
        /*00b4*/ 	.byte	0x04, 0x11
        /*00b6*/ 	.short	(.L_31 - .L_30)
	.align		4
.L_30:
        /*00b8*/ 	.word	index@($__internal_5_$__cuda_sm3x_div_rn_noftz_f32_slowpath)
        /*00bc*/ 	.word	0x00000000


	//----- nvinfo : EIATTR_FRAME_SIZE
	.align		4
.L_31:
        /*00c0*/ 	.byte	0x04, 0x11
        /*00c2*/ 	.short	(.L_33 - .L_32)
	.align		4
.L_32:
        /*00c4*/ 	.word	index@(_Z15canberra_kernelPKfmmS0_mmmPfmf)
        /*00c8*/ 	.word	0x00000000


	//----- nvinfo : EIATTR_REGCOUNT
	.align		4
.L_33:
        /*00cc*/ 	.byte	0x04, 0x2f
        /*00ce*/ 	.short	(.L_35 - .L_34)
	.align		4
.L_34:
        /*00d0*/ 	.word	index@(_Z20canberra_kernel_samePKfmmS0_mmmPfmf)
        /*00d4*/ 	.word	0x0000001c


	//----- nvinfo : EIATTR_FRAME_SIZE
	.align		4
.L_35:
        /*00d8*/ 	.byte	0x04, 0x11
        /*00da*/ 	.short	(.L_37 - .L_36)
	.align		4
.L_36:
        /*00dc*/ 	.word	index@($__internal_4_$__cuda_sm3x_div_rn_noftz_f32_slowpath)
        /*00e0*/ 	.word	0x00000000


	//----- nvinfo : EIATTR_FRAME_SIZE
	.align		4
.L_37:
        /*00e4*/ 	.byte	0x04, 0x11
        /*00e6*/ 	.short	(.L_39 - .L_38)
	.align		4
.L_38:
        /*00e8*/ 	.word	index@(_Z20canberra_kernel_samePKfmmS0_mmmPfmf)
        /*00ec*/ 	.word	0x00000000


	//----- nvinfo : EIATTR_REGCOUNT
	.align		4
.L_39:
        /*00f0*/ 	.byte	0x04, 0x2f
        /*00f2*/ 	.short	(.L_41 - .L_40)
	.align		4
.L_40:
        /*00f4*/ 	.word	index@(_Z13binary_kernelPKfmmS0_mmmPfmf)
        /*00f8*/ 	.word	0x00000018


	//----- nvinfo : EIATTR_FRAME_SIZE
	.align		4
.L_41:
        /*00fc*/ 	.byte	0x04, 0x11
        /*00fe*/ 	.short	(.L_43 - .L_42)
	.align		4
.L_42:
        /*0100*/ 	.word	index@($__internal_3_$__cuda_sm3x_div_rn_noftz_f32_slowpath)
        /*0104*/ 	.word	0x00000000


	//----- nvinfo : EIATTR_FRAME_SIZE
	.align		4
.L_43:
        /*0108*/ 	.byte	0x04, 0x11
        /*010a*/ 	.short	(.L_45 - .L_44)
	.align		4
.L_44:
        /*010c*/ 	.word	index@(_Z13binary_kernelPKfmmS0_mmmPfmf)
        /*0110*/ 	.word	0x00000000


	//----- nvinfo : EIATTR_REGCOUNT
	.align		4
.L_45:
        /*0114*/ 	.byte	0x04, 0x2f
        /*0116*/ 	.short	(.L_47 - .L_46)
	.align		4
.L_46:
        /*0118*/ 	.word	index@(_Z18binary_kernel_samePKfmmS0_mmmPfmf)
        /*011c*/ 	.word	0x0000001a


	//----- nvinfo : EIATTR_FRAME_SIZE
	.align		4
.L_47:
        /*0120*/ 	.byte	0x04, 0x11
        /*0122*/ 	.short	(.L_49 - .L_48)
	.align		4
.L_48:
        /*0124*/ 	.word	index@($__internal_2_$__cuda_sm3x_div_rn_noftz_f32_slowpath)
        /*0128*/ 	.word	0x00000000


	//----- nvinfo : EIATTR_FRAME_SIZE
	.align		4
.L_49:
        /*012c*/ 	.byte	0x04, 0x11
        /*012e*/ 	.short	(.L_51 - .L_50)
	.align		4
.L_50:
        /*0130*/ 	.word	index@(_Z18binary_kernel_samePKfmmS0_mmmPfmf)
        /*0134*/ 	.word	0x00000000


	//----- nvinfo : EIATTR_REGCOUNT
	.align		4
.L_51:
        /*0138*/ 	.byte	0x04, 0x2f
        /*013a*/ 	.short	(.L_53 - .L_52)
	.align		4
.L_52:
        /*013c*/ 	.word	index@(_Z16minkowski_kernelPKfmmS0_mmmPfmf)
        /*0140*/ 	.word	0x00000018


	//----- nvinfo : EIATTR_FRAME_SIZE
	.align		4
.L_53:
        /*0144*/ 	.byte	0x04, 0x11
        /*0146*/ 	.short	(.L_55 - .L_54)
	.align		4
.L_54:
        /*0148*/ 	.word	index@($__internal_1_$__cuda_sm20_rcp_rn_f32_slowpath)
        /*014c*/ 	.word	0x00000000


	//----- nvinfo : EIATTR_FRAME_SIZE
	.align		4
.L_55:
        /*0150*/ 	.byte	0x04, 0x11
        /*0152*/ 	.short	(.L_57 - .L_56)
	.align		4
.L_56:
        /*0154*/ 	.word	index@(_Z16minkowski_kernelPKfmmS0_mmmPfmf)
        /*0158*/ 	.word	0x00000000


	//----- nvinfo : EIATTR_REGCOUNT
	.align		4
.L_57:
        /*015c*/ 	.byte	0x04, 0x2f
        /*015e*/ 	.short	(.L_59 - .L_58)
	.align		4
.L_58:
        /*0160*/ 	.word	index@(_Z21minkowski_kernel_samePKfmmS0_mmmPfmf)
        /*0164*/ 	.word	0x0000001a


	//----- nvinfo : EIATTR_FRAME_SIZE
	.align		4
.L_59:
        /*0168*/ 	.byte	0x04, 0x11
        /*016a*/ 	.short	(.L_61 - .L_60)
	.align		4
.L_60:
        /*016c*/ 	.word	index@($__internal_0_$__cuda_sm20_rcp_rn_f32_slowpath)
        /*0170*/ 	.word	0x00000000


	//----- nvinfo : EIATTR_FRAME_SIZE
	.align		4
.L_61:
        /*0174*/ 	.byte	0x04, 0x11
        /*0176*/ 	.short	(.L_63 - .L_62)
	.align		4
.L_62:
        /*0178*/ 	.word	index@(_Z21minkowski_kernel_samePKfmmS0_mmmPfmf)
        /*017c*/ 	.word	0x00000000


	//----- nvinfo : EIATTR_REGCOUNT
	.align		4
.L_63:
        /*0180*/ 	.byte	0x04, 0x2f
        /*0182*/ 	.short	(.L_65 - .L_64)
	.align		4
.L_64:
        /*0184*/ 	.word	index@(_Z10dot_kernelPKfmmS0_mmmPfmf)
        /*0188*/ 	.word	0x00000017


	//----- nvinfo : EIATTR_FRAME_SIZE
	.align		4
.L_65:
        /*018c*/ 	.byte	0x04, 0x11
        /*018e*/ 	.short	(.L_67 - .L_66)
	.align		4
.L_66:
        /*0190*/ 	.word	index@(_Z10dot_kernelPKfmmS0_mmmPfmf)
        /*0194*/ 	.word	0x00000000


	//----- nvinfo : EIATTR_REGCOUNT
	.align		4
.L_67:
        /*0198*/ 	.byte	0x04, 0x2f
        /*019a*/ 	.short	(.L_69 - .L_68)
	.align		4
.L_68:
        /*019c*/ 	.word	index@(_Z15dot_kernel_samePKfmmS0_mmmPfmf)
        /*01a0*/ 	.word	0x00000017


	//----- nvinfo : EIATTR_FRAME_SIZE
	.align		4
.L_69:
        /*01a4*/ 	.byte	0x04, 0x11
        /*01a6*/ 	.short	(.L_71 - .L_70)
	.align		4
.L_70:
        /*01a8*/ 	.word	index@(_Z15dot_kernel_samePKfmmS0_mmmPfmf)
        /*01ac*/ 	.word	0x00000000


	//----- nvinfo : EIATTR_MIN_STACK_SIZE
	.align		4
.L_71:
        /*01b0*/ 	.byte	0x04, 0x12
        /*01b2*/ 	.short	(.L_73 - .L_72)
	.align		4
.L_72:
        /*01b4*/ 	.word	index@(_Z15dot_kernel_samePKfmmS0_mmmPfmf)
        /*01b8*/ 	.word	0x00000000


	//----- nvinfo : EIATTR_MIN_STACK_SIZE
	.align		4
.L_73:
        /*01bc*/ 	.byte	0x04, 0x12
        /*01be*/ 	.short	(.L_75 - .L_74)
	.align		4
.L_74:
        /*01c0*/ 	.word	index@(_Z10dot_kernelPKfmmS0_mmmPfmf)
        /*01c4*/ 	.word	0x00000000


	//----- nvinfo : EIATTR_MIN_STACK_SIZE
	.align		4
.L_75:
        /*01c8*/ 	.byte	0x04, 0x12
        /*01ca*/ 	.short	(.L_77 - .L_76)
	.align		4
.L_76:
        /*01cc*/ 	.word	index@(_Z21minkowski_kernel_samePKfmmS0_mmmPfmf)
        /*01d0*/ 	.word	0x00000000


	//----- nvinfo : EIATTR_MIN_STACK_SIZE
	.align		4
.L_77:
        /*01d4*/ 	.byte	0x04, 0x12
        /*01d6*/ 	.short	(.L_79 - .L_78)
	.align		4
.L_78:
        /*01d8*/ 	.word	index@(_Z16minkowski_kernelPKfmmS0_mmmPfmf)
        /*01dc*/ 	.word	0x00000000


	//----- nvinfo : EIATTR_MIN_STACK_SIZE
	.align		4
.L_79:
        /*01e0*/ 	.byte	0x04, 0x12
        /*01e2*/ 	.short	(.L_81 - .L_80)
	.align		4
.L_80:
        /*01e4*/ 	.word	index@(_Z18binary_kernel_samePKfmmS0_mmmPfmf)
        /*01e8*/ 	.word	0x00000000


	//----- nvinfo : EIATTR_MIN_STACK_SIZE
	.align		4
.L_81:
        /*01ec*/ 	.byte	0x04, 0x12
        /*01ee*/ 	.short	(.L_83 - .L_82)
	.align		4
.L_82:
        /*01f0*/ 	.word	index@(_Z13binary_kernelPKfmmS0_mmmPfmf)
        /*01f4*/ 	.word	0x00000000


	//----- nvinfo : EIATTR_MIN_STACK_SIZE
	.align		4
.L_83:
        /*01f8*/ 	.byte	0x04, 0x12
        /*01fa*/ 	.short	(.L_85 - .L_84)
	.align		4
.L_84:
        /*01fc*/ 	.word	index@(_Z20canberra_kernel_samePKfmmS0_mmmPfmf)
        /*0200*/ 	.word	0x00000000


	//----- nvinfo : EIATTR_MIN_STACK_SIZE
	.align		4
.L_85:
        /*0204*/ 	.byte	0x04, 0x12
        /*0206*/ 	.short	(.L_87 - .L_86)
	.align		4
.L_86:
        /*0208*/ 	.word	index@(_Z15canberra_kernelPKfmmS0_mmmPfmf)
        /*020c*/ 	.word	0x00000000


	//----- nvinfo : EIATTR_MIN_STACK_SIZE
	.align		4
.L_87:
        /*0210*/ 	.byte	0x04, 0x12
        /*0212*/ 	.short	(.L_89 - .L_88)
	.align		4
.L_88:
        /*0214*/ 	.word	index@(_Z21manhattan_kernel_samePKfmmS0_mmmPfmf)
        /*0218*/ 	.word	0x00000000


	//----- nvinfo : EIATTR_MIN_STACK_SIZE
	.align		4
.L_89:
        /*021c*/ 	.byte	0x04, 0x12
        /*021e*/ 	.short	(.L_91 - .L_90)
	.align		4
.L_90:
        /*0220*/ 	.word	index@(_Z16manhattan_kernelPKfmmS0_mmmPfmf)
        /*0224*/ 	.word	0x00000000


	//----- nvinfo : EIATTR_MIN_STACK_SIZE
	.align		4
.L_91:
        /*0228*/ 	.byte	0x04, 0x12
        /*022a*/ 	.short	(.L_93 - .L_92)
	.align		4
.L_92:
        /*022c*/ 	.word	index@(_Z19maximum_kernel_samePKfmmS0_mmmPfmf)
        /*0230*/ 	.word	0x00000000


	//----- nvinfo : EIATTR_MIN_STACK_SIZE
	.align		4
.L_93:
        /*0234*/ 	.byte	0x04, 0x12
        /*0236*/ 	.short	(.L_95 - .L_94)
	.align		4
.L_94:
        /*0238*/ 	.word	index@(_Z14maximum_kernelPKfmmS0_mmmPfmf)
        /*023c*/ 	.word	0x00000000


	//----- nvinfo : EIATTR_MIN_STACK_SIZE
	.align		4
.L_95:
        /*0240*/ 	.byte	0x04, 0x12
        /*0242*/ 	.short	(.L_97 - .L_96)
	.align		4
.L_96:
        /*0244*/ 	.word	index@(_Z21euclidean_kernel_samePKfmmS0_mmmPfmf)
        /*0248*/ 	.word	0x00000000


	//----- nvinfo : EIATTR_MIN_STACK_SIZE
	.align		4
.L_97:
        /*024c*/ 	.byte	0x04, 0x12
        /*024e*/ 	.short	(.L_99 - .L_98)
	.align		4
.L_98:
        /*0250*/ 	.word	index@(_Z16euclidean_kernelPKfmmS0_mmmPfmf)
        /*0254*/ 	.word	0x00000000
.L_99:


//--------------------- .nv.compat                --------------------------
	.section	.nv.compat,"",@"SHT_CUDA_COMPAT_INFO"
	.align	4
        /*0000*/ 	.byte	0x02, 0x09, 0x00, 0x00, 0x02, 0x02, 0x01, 0x00, 0x02, 0x05, 0x05, 0x00, 0x03, 0x07, 0x01, 0x01
        /*0010*/ 	.byte	0x02, 0x03, 0x00, 0x00, 0x02, 0x06, 0x01, 0x00, 0x04, 0x0b, 0x08, 0x00, 0x01, 0x00, 0x00, 0x00
        /*0020*/ 	.byte	0x00, 0x00, 0x00, 0x00


//--------------------- .nv.info._Z15dot_kernel_samePKfmmS0_mmmPfmf --------------------------
	.section	.nv.info._Z15dot_kernel_samePKfmmS0_mmmPfmf,"",@"SHT_CUDA_INFO"
	.sectionflags	@""
	.align	4


	//----- nvinfo : EIATTR_CUDA_API_VERSION
	.align		4
        /*0000*/ 	.byte	0x04, 0x37
        /*0002*/ 	.short	(.L_101 - .L_100)
.L_100:
        /*0004*/ 	.word	0x00000082


	//----- nvinfo : EIATTR_KPARAM_INFO
	.align		4
.L_101:
        /*0008*/ 	.byte	0x04, 0x17
        /*000a*/ 	.short	(.L_103 - .L_102)
.L_102:
        /*000c*/ 	.word	0x00000000
        /*0010*/ 	.short	0x0009
        /*0012*/ 	.short	0x0048
        /*0014*/ 	.byte	0x00, 0xf0, 0x11, 0x00


	//----- nvinfo : EIATTR_KPARAM_INFO
	.align		4
.L_103:
        /*0018*/ 	.byte	0x04, 0x17
        /*001a*/ 	.short	(.L_105 - .L_104)
.L_104:
        /*001c*/ 	.word	0x00000000
        /*0020*/ 	.short	0x0008
        /*0022*/ 	.short	0x0040
        /*0024*/ 	.byte	0x00, 0xf0, 0x21, 0x00


	//----- nvinfo : EIATTR_KPARAM_INFO
	.align		4
.L_105:
        /*0028*/ 	.byte	0x04, 0x17
        /*002a*/ 	.short	(.L_107 - .L_106)
.L_106:
        /*002c*/ 	.word	0x00000000
        /*0030*/ 	.short	0x0007
        /*0032*/ 	.short	0x0038
        /*0034*/ 	.byte	0x00, 0xf5, 0x21, 0x00


	//----- nvinfo : EIATTR_KPARAM_INFO
	.align		4
.L_107:
        /*0038*/ 	.byte	0x04, 0x17
        /*003a*/ 	.short	(.L_109 - .L_108)
.L_108:
        /*003c*/ 	.word	0x00000000
        /*0040*/ 	.short	0x0006
        /*0042*/ 	.short	0x0030
        /*0044*/ 	.byte	0x00, 0xf0, 0x21, 0x00


	//----- nvinfo : EIATTR_KPARAM_INFO
	.align		4
.L_109:
        /*0048*/ 	.byte	0x04, 0x17
        /*004a*/ 	.short	(.L_111 - .L_110)
.L_110:
        /*004c*/ 	.word	0x00000000
        /*0050*/ 	.short	0x0005
        /*0052*/ 	.short	0x0028
        /*0054*/ 	.byte	0x00, 0xf0, 0x21, 0x00


	//----- nvinfo : EIATTR_KPARAM_INFO
	.align		4
.L_111:
        /*0058*/ 	.byte	0x04, 0x17
        /*005a*/ 	.short	(.L_113 - .L_112)
.L_112:
        /*005c*/ 	.word	0x00000000
        /*0060*/ 	.short	0x0004
        /*0062*/ 	.short	0x0020
        /*0064*/ 	.byte	0x00, 0xf0, 0x21, 0x00


	//----- nvinfo : EIATTR_KPARAM_INFO
	.align		4
.L_113:
        /*0068*/ 	.byte	0x04, 0x17
        /*006a*/ 	.short	(.L_115 - .L_114)
.L_114:
        /*006c*/ 	.word	0x00000000
        /*0070*/ 	.short	0x0003
        /*0072*/ 	.short	0x0018
        /*0074*/ 	.byte	0x00, 0xf5, 0x21, 0x00


	//----- nvinfo : EIATTR_KPARAM_INFO
	.align		4
.L_115:
        /*0078*/ 	.byte	0x04, 0x17
        /*007a*/ 	.short	(.L_117 - .L_116)
.L_116:
        /*007c*/ 	.word	0x00000000
        /*0080*/ 	.short	0x0002
        /*0082*/ 	.short	0x0010
        /*0084*/ 	.byte	0x00, 0xf0, 0x21, 0x00


	//----- nvinfo : EIATTR_KPARAM_INFO
	.align		4
.L_117:
        /*0088*/ 	.byte	0x04, 0x17
        /*008a*/ 	.short	(.L_119 - .L_118)
.L_118:
        /*008c*/ 	.word	0x00000000
        /*0090*/ 	.short	0x0001
        /*0092*/ 	.short	0x0008
        /*0094*/ 	.byte	0x00, 0xf0, 0x21, 0x00


	//----- nvinfo : EIATTR_KPARAM_INFO
	.align		4
.L_119:
        /*0098*/ 	.byte	0x04, 0x17
        /*009a*/ 	.short	(.L_121 - .L_120)
.L_120:
        /*009c*/ 	.word	0x00000000
        /*00a0*/ 	.short	0x0000
        /*00a2*/ 	.short	0x0000
        /*00a4*/ 	.byte	0x00, 0xf5, 0x21, 0x00


	//----- nvinfo : EIATTR_SPARSE_MMA_MASK
	.align		4
.L_121:
        /*00a8*/ 	.byte	0x03, 0x50
        /*00aa*/ 	.short	0x0000


	//----- nvinfo : EIATTR_MAXREG_COUNT
	.align		4
        /*00ac*/ 	.byte	0x03, 0x1b
        /*00ae*/ 	.short	0x00ff


	//----- nvinfo : EIATTR_NUM_BARRIERS
	.align		4
        /*00b0*/ 	.byte	0x02, 0x4c
        /*00b2*/ 	.byte	0x01
	.zero		1


	//----- nvinfo : EIATTR_MERCURY_ISA_VERSION
	.align		4
        /*00b4*/ 	.byte	0x03, 0x5f
        /*00b6*/ 	.short	0x0101


	//----- nvinfo : EIATTR_VRC_CTA_INIT_COUNT
	.align		4
        /*00b8*/ 	.byte	0x02, 0x4a
	.zero		1
	.zero		1


	//----- nvinfo : EIATTR_EXIT_INSTR_OFFSETS
	.align		4
        /*00bc*/ 	.byte	0x04, 0x1c
        /*00be*/ 	.short	(.L_123 - .L_122)


	//   ....[0]....
.L_122:
        /*00c0*/ 	.word	0x00000070


	//   ....[1]....
        /*00c4*/ 	.word	0x00000470


	//   ....[2]....
        /*00c8*/ 	.word	0x000005b0


	//----- nvinfo : EIATTR_CRS_STACK_SIZE
	.align		4
.L_123:
        /*00cc*/ 	.byte	0x04, 0x1e
        /*00ce*/ 	.short	(.L_125 - .L_124)
.L_124:
        /*00d0*/ 	.word	0x00000000


	//----- nvinfo : EIATTR_CBANK_PARAM_SIZE
	.align		4
.L_125:
        /*00d4*/ 	.byte	0x03, 0x19
        /*00d6*/ 	.short	0x004c


	//----- nvinfo : EIATTR_PARAM_CBANK
	.align		4
        /*00d8*/ 	.byte	0x04, 0x0a
        /*00da*/ 	.short	(.L_127 - .L_126)
	.align		4
.L_126:
        /*00dc*/ 	.word	index@(.nv.constant0._Z15dot_kernel_samePKfmmS0_mmmPfmf)
        /*00e0*/ 	.short	0x0380
        /*00e2*/ 	.short	0x004c


	//----- nvinfo : EIATTR_SW_WAR
	.align		4
.L_127:
        /*00e4*/ 	.byte	0x04, 0x36
        /*00e6*/ 	.short	(.L_129 - .L_128)
.L_128:
        /*00e8*/ 	.word	0x00000008
.L_129:


//--------------------- .nv.info._Z10dot_kernelPKfmmS0_mmmPfmf --------------------------
	.section	.nv.info._Z10dot_kernelPKfmmS0_mmmPfmf,"",@"SHT_CUDA_INFO"
	.sectionflags	@""
	.align	4


	//----- nvinfo : EIATTR_CUDA_API_VERSION
	.align		4
        /*0000*/ 	.byte	0x04, 0x37
        /*0002*/ 	.short	(.L_131 - .L_130)
.L_130:
        /*0004*/ 	.word	0x00000082


	//----- nvinfo : EIATTR_KPARAM_INFO
	.align		4
.L_131:
        /*0008*/ 	.byte	0x04, 0x17
        /*000a*/ 	.short	(.L_133 - .L_132)
.L_132:
        /*000c*/ 	.word	0x00000000
        /*0010*/ 	.short	0x0009
        /*0012*/ 	.short	0x0048
        /*0014*/ 	.byte	0x00, 0xf0, 0x11, 0x00


	//----- nvinfo : EIATTR_KPARAM_INFO
	.align		4
.L_133:
        /*0018*/ 	.byte	0x04, 0x17
        /*001a*/ 	.short	(.L_135 - .L_134)
.L_134:
        /*001c*/ 	.word	0x00000000
        /*0020*/ 	.short	0x0008
        /*0022*/ 	.short	0x0040
        /*0024*/ 	.byte	0x00, 0xf0, 0x21, 0x00


	//----- nvinfo : EIATTR_KPARAM_INFO
	.align		4
.L_135:
        /*0028*/ 	.byte	0x04, 0x17
        /*002a*/ 	.short	(.L_137 - .L_136)
.L_136:
        /*002c*/ 	.word	0x00000000
        /*0030*/ 	.short	0x0007
        /*0032*/ 	.short	0x0038
        /*0034*/ 	.byte	0x00, 0xf5, 0x21, 0x00


	//----- nvinfo : EIATTR_KPARAM_INFO
	.align		4
.L_137:
        /*0038*/ 	.byte	0x04, 0x17
        /*003a*/ 	.short	(.L_139 - .L_138)
.L_138:
        /*003c*/ 	.word	0x00000000
        /*0040*/ 	.short	0x0006
        /*0042*/ 	.short	0x0030
        /*0044*/ 	.byte	0x00, 0xf0, 0x21, 0x00


	//----- nvinfo : EIATTR_KPARAM_INFO
	.align		4
.L_139:
        /*0048*/ 	.byte	0x04, 0x17
        /*004a*/ 	.short	(.L_141 - .L_140)
.L_140:
        /*004c*/ 	.word	0x00000000
        /*0050*/ 	.short	0x0005
        /*0052*/ 	.short	0x0028
        /*0054*/ 	.byte	0x00, 0xf0, 0x21, 0x00


	//----- nvinfo : EIATTR_KPARAM_INFO
	.align		4
.L_141:
        /*0058*/ 	.byte	0x04, 0x17
        /*005a*/ 	.short	(.L_143 - .L_142)
.L_142:
        /*005c*/ 	.word	0x00000000
        /*0060*/ 	.short	0x0004
        /*0062*/ 	.short	0x0020
        /*0064*/ 	.byte	0x00, 0xf0, 0x21, 0x00


	//----- nvinfo : EIATTR_KPARAM_INFO
	.align		4
.L_143:
        /*0068*/ 	.byte	0x04, 0x17
        /*006a*/ 	.short	(.L_145 - .L_144)
.L_144:
        /*006c*/ 	.word	0x00000000
        /*0070*/ 	.short	0x0003
        /*0072*/ 	.short	0x0018
        /*0074*/ 	.byte	0x00, 0xf5, 0x21, 0x00


	//----- nvinfo : EIATTR_KPARAM_INFO
	.align		4
.L_145:
        /*0078*/ 	.byte	0x04, 0x17
        /*007a*/ 	.short	(.L_147 - .L_146)
.L_146:
        /*007c*/ 	.word	0x00000000
        /*0080*/ 	.short	0x0002
        /*0082*/ 	.short	0x0010
        /*0084*/ 	.byte	0x00, 0xf0, 0x21, 0x00


	//----- nvinfo : EIATTR_KPARAM_INFO
	.align		4
.L_147:
        /*0088*/ 	.byte	0x04, 0x17
        /*008a*/ 	.short	(.L_149 - .L_148)
.L_148:
        /*008c*/ 	.word	0x00000000
        /*0090*/ 	.short	0x0001
        /*0092*/ 	.short	0x0008
        /*0094*/ 	.byte	0x00, 0xf0, 0x21, 0x00


	//----- nvinfo : EIATTR_KPARAM_INFO
	.align		4
.L_149:
        /*0098*/ 	.byte	0x04, 0x17
        /*009a*/ 	.short	(.L_151 - .L_150)
.L_150:
        /*009c*/ 	.word	0x00000000
        /*00a0*/ 	.short	0x0000
        /*00a2*/ 	.short	0x0000
        /*00a4*/ 	.byte	0x00, 0xf5, 0x21, 0x00


	//----- nvinfo : EIATTR_SPARSE_MMA_MASK
	.align		4
.L_151:
        /*00a8*/ 	.byte	0x03, 0x50
        /*00aa*/ 	.short	0x0000


	//----- nvinfo : EIATTR_MAXREG_COUNT
	.align		4
        /*00ac*/ 	.byte	0x03, 0x1b
        /*00ae*/ 	.short	0x00ff


	//----- nvinfo : EIATTR_NUM_BARRIERS
	.align		4
        /*00b0*/ 	.byte	0x02, 0x4c
        /*00b2*/ 	.byte	0x01
	.zero		1


	//----- nvinfo : EIATTR_MERCURY_ISA_VERSION
	.align		4
        /*00b4*/ 	.byte	0x03, 0x5f
        /*00b6*/ 	.short	0x0101


	//----- nvinfo : EIATTR_VRC_CTA_INIT_COUNT
	.align		4
        /*00b8*/ 	.byte	0x02, 0x4a
	.zero		1
	.zero		1


	//----- nvinfo : EIATTR_EXIT_INSTR_OFFSETS
	.align		4
        /*00bc*/ 	.byte	0x04, 0x1c
        /*00be*/ 	.short	(.L_153 - .L_152)


	//   ....[0]....
.L_152:
        /*00c0*/ 	.word	0x00000090


	//   ....[1]....
        /*00c4*/ 	.word	0x000004b0


	//   ....[2]....
        /*00c8*/ 	.word	0x000005b0


	//----- nvinfo : EIATTR_CRS_STACK_SIZE
	.align		4
.L_153:
        /*00cc*/ 	.byte	0x04, 0x1e
        /*00ce*/ 	.short	(.L_155 - .L_154)
.L_154:
        /*00d0*/ 	.word	0x00000000


	//----- nvinfo : EIATTR_CBANK_PARAM_SIZE
	.align		4
.L_155:
        /*00d4*/ 	.byte	0x03, 0x19
        /*00d6*/ 	.short	0x004c


	//----- nvinfo : EIATTR_PARAM_CBANK
	.align		4
        /*00d8*/ 	.byte	0x04, 0x0a
        /*00da*/ 	.short	(.L_157 - .L_156)
	.align		4
.L_156:
        /*00dc*/ 	.word	index@(.nv.constant0._Z10dot_kernelPKfmmS0_mmmPfmf)
        /*00e0*/ 	.short	0x0380
        /*00e2*/ 	.short	0x004c


	//----- nvinfo : EIATTR_SW_WAR
	.align		4
.L_157:
        /*00e4*/ 	.byte	0x04, 0x36
        /*00e6*/ 	.short	(.L_159 - .L_158)
.L_158:
        /*00e8*/ 	.word	0x00000008
.L_159:


//--------------------- .nv.info._Z21minkowski_kernel_samePKfmmS0_mmmPfmf --------------------------
	.section	.nv.info._Z21minkowski_kernel_samePKfmmS0_mmmPfmf,"",@"SHT_CUDA_INFO"
	.sectionflags	@""
	.align	4


	//----- nvinfo : EIATTR_CUDA_API_VERSION
	.align		4
        /*0000*/ 	.byte	0x04, 0x37
        /*0002*/ 	.short	(.L_161 - .L_160)
.L_160:
        /*0004*/ 	.word	0x00000082


	//----- nvinfo : EIATTR_KPARAM_INFO
	.align		4
.L_161:
        /*0008*/ 	.byte	0x04, 0x17
        /*000a*/ 	.short	(.L_163 - .L_162)
.L_162:
        /*000c*/ 	.word	0x00000000
        /*0010*/ 	.short	0x0009
        /*0012*/ 	.short	0x0048
        /*0014*/ 	.byte	0x00, 0xf0, 0x11, 0x00


	//----- nvinfo : EIATTR_KPARAM_INFO
	.align		4
.L_163:
        /*0018*/ 	.byte	0x04, 0x17
        /*001a*/ 	.short	(.L_165 - .L_164)
.L_164:
        /*001c*/ 	.word	0x00000000
        /*0020*/ 	.short	0x0008
        /*0022*/ 	.short	0x0040
        /*0024*/ 	.byte	0x00, 0xf0, 0x21, 0x00


	//----- nvinfo : EIATTR_KPARAM_INFO
	.align		4
.L_165:
        /*0028*/ 	.byte	0x04, 0x17
        /*002a*/ 	.short	(.L_167 - .L_166)
.L_166:
        /*002c*/ 	.word	0x00000000
        /*0030*/ 	.short	0x0007
        /*0032*/ 	.short	0x0038
        /*0034*/ 	.byte	0x00, 0xf5, 0x21, 0x00


	//----- nvinfo : EIATTR_KPARAM_INFO
	.align		4
.L_167:
        /*0038*/ 	.byte	0x04, 0x17
        /*003a*/ 	.short	(.L_169 - .L_168)
.L_168:
        /*003c*/ 	.word	0x00000000
        /*0040*/ 	.short	0x0006
        /*0042*/ 	.short	0x0030
        /*0044*/ 	.byte	0x00, 0xf0, 0x21, 0x00


	//----- nvinfo : EIATTR_KPARAM_INFO
	.align		4
.L_169:
        /*0048*/ 	.byte	0x04, 0x17
        /*004a*/ 	.short	(.L_171 - .L_170)
.L_170:
        /*004c*/ 	.word	0x00000000
        /*0050*/ 	.short	0x0005
        /*0052*/ 	.short	0x0028
        /*0054*/ 	.byte	0x00, 0xf0, 0x21, 0x00


	//----- nvinfo : EIATTR_KPARAM_INFO
	.align		4
.L_171:
        /*0058*/ 	.byte	0x04, 0x17
        /*005a*/ 	.short	(.L_173 - .L_172)
.L_172:
        /*005c*/ 	.word	0x00000000
        /*0060*/ 	.short	0x0004
        /*0062*/ 	.short	0x0020
        /*0064*/ 	.byte	0x00, 0xf0, 0x21, 0x00


	//----- nvinfo : EIATTR_KPARAM_INFO
	.align		4
.L_173:
        /*0068*/ 	.byte	0x04, 0x17
        /*006a*/ 	.short	(.L_175 - .L_174)
.L_174:
        /*006c*/ 	.word	0x00000000
        /*0070*/ 	.short	0x0003
        /*0072*/ 	.short	0x0018
        /*0074*/ 	.byte	0x00, 0xf5, 0x21, 0x00


	//----- nvinfo : EIATTR_KPARAM_INFO
	.align		4
.L_175:
        /*0078*/ 	.byte	0x04, 0x17
        /*007a*/ 	.short	(.L_177 - .L_176)
.L_176:
        /*007c*/ 	.word	0x00000000
        /*0080*/ 	.short	0x0002
        /*0082*/ 	.short	0x0010
        /*0084*/ 	.byte	0x00, 0xf0, 0x21, 0x00


	//----- nvinfo : EIATTR_KPARAM_INFO
	.align		4
.L_177:
        /*0088*/ 	.byte	0x04, 0x17
        /*008a*/ 	.short	(.L_179 - .L_178)
.L_178:
        /*008c*/ 	.word	0x00000000
        /*0090*/ 	.short	0x0001
        /*0092*/ 	.short	0x0008
        /*0094*/ 	.byte	0x00, 0xf0, 0x21, 0x00


	//----- nvinfo : EIATTR_KPARAM_INFO
	.align		4
.L_179:
        /*0098*/ 	.byte	0x04, 0x17
        /*009a*/ 	.short	(.L_181 - .L_180)
.L_180:
        /*009c*/ 	.word	0x00000000
        /*00a0*/ 	.short	0x0000
        /*00a2*/ 	.short	0x0000
        /*00a4*/ 	.byte	0x00, 0xf5, 0x21, 0x00


	//----- nvinfo : EIATTR_SPARSE_MMA_MASK
	.align		4
.L_181:
        /*00a8*/ 	.byte	0x03, 0x50
        /*00aa*/ 	.short	0x0000


	//----- nvinfo : EIATTR_MAXREG_COUNT
	.align		4
        /*00ac*/ 	.byte	0x03, 0x1b
        /*00ae*/ 	.short	0x00ff


	//----- nvinfo : EIATTR_NUM_BARRIERS
	.align		4
        /*00b0*/ 	.byte	0x02, 0x4c
        /*00b2*/ 	.byte	0x01
	.zero		1


	//----- nvinfo : EIATTR_MERCURY_ISA_VERSION
	.align		4
        /*00b4*/ 	.byte	0x03, 0x5f
        /*00b6*/ 	.short	0x0101


	//----- nvinfo : EIATTR_VRC_CTA_INIT_COUNT
	.align		4
        /*00b8*/ 	.byte	0x02, 0x4a
	.zero		1
	.zero		1


	//----- nvinfo : EIATTR_EXIT_INSTR_OFFSETS
	.align		4
        /*00bc*/ 	.byte	0x04, 0x1c
        /*00be*/ 	.short	(.L_183 - .L_182)


	//   ....[0]....
.L_182:
        /*00c0*/ 	.word	0x00000150


	//   ....[1]....
        /*00c4*/ 	.word	0x000005c0


	//   ....[2]....
        /*00c8*/ 	.word	0x000007f0


	//----- nvinfo : EIATTR_CRS_STACK_SIZE
	.align		4
.L_183:
        /*00cc*/ 	.byte	0x04, 0x1e
        /*00ce*/ 	.short	(.L_185 - .L_184)
.L_184:
        /*00d0*/ 	.word	0x00000000


	//----- nvinfo : EIATTR_CBANK_PARAM_SIZE
	.align		4
.L_185:
        /*00d4*/ 	.byte	0x03, 0x19
        /*00d6*/ 	.short	0x004c


	//----- nvinfo : EIATTR_PARAM_CBANK
	.align		4
        /*00d8*/ 	.byte	0x04, 0x0a
        /*00da*/ 	.short	(.L_187 - .L_186)
	.align		4
.L_186:
        /*00dc*/ 	.word	index@(.nv.constant0._Z21minkowski_kernel_samePKfmmS0_mmmPfmf)
        /*00e0*/ 	.short	0x0380
        /*00e2*/ 	.short	0x004c


	//----- nvinfo : EIATTR_SW_WAR
	.align		4
.L_187:
        /*00e4*/ 	.byte	0x04, 0x36
        /*00e6*/ 	.short	(.L_189 - .L_188)
.L_188:
        /*00e8*/ 	.word	0x00000008
.L_189:


//--------------------- .nv.info._Z16minkowski_kernelPKfmmS0_mmmPfmf --------------------------
	.section	.nv.info._Z16minkowski_kernelPKfmmS0_mmmPfmf,"",@"SHT_CUDA_INFO"
	.sectionflags	@""
	.align	4


	//----- nvinfo : EIATTR_CUDA_API_VERSION
	.align		4
        /*0000*/ 	.byte	0x04, 0x37
        /*0002*/ 	.short	(.L_191 - .L_190)
.L_190:
        /*0004*/ 	.word	0x00000082


	//----- nvinfo : EIATTR_KPARAM_INFO
	.align		4
.L_191:
        /*0008*/ 	.byte	0x04, 0x17
        /*000a*/ 	.short	(.L_193 - .L_192)
.L_192:
        /*000c*/ 	.word	0x00000000
        /*0010*/ 	.short	0x0009
        /*0012*/ 	.short	0x0048
        /*0014*/ 	.byte	0x00, 0xf0, 0x11, 0x00


	//----- nvinfo : EIATTR_KPARAM_INFO
	.align		4
.L_193:
        /*0018*/ 	.byte	0x04, 0x17
        /*001a*/ 	.short	(.L_195 - .L_194)
.L_194:
        /*001c*/ 	.word	0x00000000
        /*0020*/ 	.short	0x0008
        /*0022*/ 	.short	0x0040
        /*0024*/ 	.byte	0x00, 0xf0, 0x21, 0x00


	//----- nvinfo : EIATTR_KPARAM_INFO
	.align		4
.L_195:
        /*0028*/ 	.byte	0x04, 0x17
        /*002a*/ 	.short	(.L_197 - .L_196)
.L_196:
        /*002c*/ 	.word	0x00000000
        /*0030*/ 	.short	0x0007
        /*0032*/ 	.short	0x0038
        /*0034*/ 	.byte	0x00, 0xf5, 0x21, 0x00


	//----- nvinfo : EIATTR_KPARAM_INFO
	.align		4
.L_197:
        /*0038*/ 	.byte	0x04, 0x17
        /*003a*/ 	.short	(.L_199 - .L_198)
.L_198:
        /*003c*/ 	.word	0x00000000
        /*0040*/ 	.short	0x0006
        /*0042*/ 	.short	0x0030
        /*0044*/ 	.byte	0x00, 0xf0, 0x21, 0x00


	//----- nvinfo : EIATTR_KPARAM_INFO
	.align		4
.L_199:
        /*0048*/ 	.byte	0x04, 0x17
        /*004a*/ 	.short	(.L_201 - .L_200)
.L_200:
        /*004c*/ 	.word	0x00000000
        /*0050*/ 	.short	0x0005
        /*0052*/ 	.short	0x0028
        /*0054*/ 	.byte	0x00, 0xf0, 0x21, 0x00


	//----- nvinfo : EIATTR_KPARAM_INFO
	.align		4
.L_201:
        /*0058*/ 	.byte	0x04, 0x17
        /*005a*/ 	.short	(.L_203 - .L_202)
.L_202:
        /*005c*/ 	.word	0x00000000
        /*0060*/ 	.short	0x0004
        /*0062*/ 	.short	0x0020
        /*0064*/ 	.byte	0x00, 0xf0, 0x21, 0x00


	//----- nvinfo : EIATTR_KPARAM_INFO
	.align		4
.L_203:
        /*0068*/ 	.byte	0x04, 0x17
        /*006a*/ 	.short	(.L_205 - .L_204)
.L_204:
        /*006c*/ 	.word	0x00000000
        /*0070*/ 	.short	0x0003
        /*0072*/ 	.short	0x0018
        /*0074*/ 	.byte	0x00, 0xf5, 0x21, 0x00


	//----- nvinfo : EIATTR_KPARAM_INFO
	.align		4
.L_205:
        /*0078*/ 	.byte	0x04, 0x17
        /*007a*/ 	.short	(.L_207 - .L_206)
.L_206:
        /*007c*/ 	.word	0x00000000
        /*0080*/ 	.short	0x0002
        /*0082*/ 	.short	0x0010
        /*0084*/ 	.byte	0x00, 0xf0, 0x21, 0x00


	//----- nvinfo : EIATTR_KPARAM_INFO
	.align		4
.L_207:
        /*0088*/ 	.byte	0x04, 0x17
        /*008a*/ 	.short	(.L_209 - .L_208)
.L_208:
        /*008c*/ 	.word	0x00000000
        /*0090*/ 	.short	0x0001
        /*0092*/ 	.short	0x0008
        /*0094*/ 	.byte	0x00, 0xf0, 0x21, 0x00


	//----- nvinfo : EIATTR_KPARAM_INFO
	.align		4
.L_209:
        /*0098*/ 	.byte	0x04, 0x17
        /*009a*/ 	.short	(.L_211 - .L_210)
.L_210:
        /*009c*/ 	.word	0x00000000
        /*00a0*/ 	.short	0x0000
        /*00a2*/ 	.short	0x0000
        /*00a4*/ 	.byte	0x00, 0xf5, 0x21, 0x00


	//----- nvinfo : EIATTR_SPARSE_MMA_MASK
	.align		4
.L_211:
        /*00a8*/ 	.byte	0x03, 0x50
        /*00aa*/ 	.short	0x0000


	//----- nvinfo : EIATTR_MAXREG_COUNT
	.align		4
        /*00ac*/ 	.byte	0x03, 0x1b
        /*00ae*/ 	.short	0x00ff


	//----- nvinfo : EIATTR_NUM_BARRIERS
	.align		4
        /*00b0*/ 	.byte	0x02, 0x4c
        /*00b2*/ 	.byte	0x01
	.zero		1


	//----- nvinfo : EIATTR_MERCURY_ISA_VERSION
	.align		4
        /*00b4*/ 	.byte	0x03, 0x5f
        /*00b6*/ 	.short	0x0101


	//----- nvinfo : EIATTR_VRC_CTA_INIT_COUNT
	.align		4
        /*00b8*/ 	.byte	0x02, 0x4a
	.zero		1
	.zero		1


	//----- nvinfo : EIATTR_EXIT_INSTR_OFFSETS
	.align		4
        /*00bc*/ 	.byte	0x04, 0x1c
        /*00be*/ 	.short	(.L_213 - .L_212)


	//   ....[0]....
.L_212:
        /*00c0*/ 	.word	0x00000090


	//   ....[1]....
        /*00c4*/ 	.word	0x00000540


	//   ....[2]....
        /*00c8*/ 	.word	0x00000790


	//----- nvinfo : EIATTR_CRS_STACK_SIZE
	.align		4
.L_213:
        /*00cc*/ 	.byte	0x04, 0x1e
        /*00ce*/ 	.short	(.L_215 - .L_214)
.L_214:
        /*00d0*/ 	.word	0x00000000


	//----- nvinfo : EIATTR_CBANK_PARAM_SIZE
	.align		4
.L_215:
        /*00d4*/ 	.byte	0x03, 0x19
        /*00d6*/ 	.short	0x004c


	//----- nvinfo : EIATTR_PARAM_CBANK
	.align		4
        /*00d8*/ 	.byte	0x04, 0x0a
        /*00da*/ 	.short	(.L_217 - .L_216)
	.align		4
.L_216:
        /*00dc*/ 	.word	index@(.nv.constant0._Z16minkowski_kernelPKfmmS0_mmmPfmf)
        /*00e0*/ 	.short	0x0380
        /*00e2*/ 	.short	0x004c


	//----- nvinfo : EIATTR_SW_WAR
	.align		4
.L_217:
        /*00e4*/ 	.byte	0x04, 0x36
        /*00e6*/ 	.short	(.L_219 - .L_218)
.L_218:
        /*00e8*/ 	.word	0x00000008
.L_219:


//--------------------- .nv.info._Z18binary_kernel_samePKfmmS0_mmmPfmf --------------------------
	.section	.nv.info._Z18binary_kernel_samePKfmmS0_mmmPfmf,"",@"SHT_CUDA_INFO"
	.sectionflags	@""
	.align	4


	//----- nvinfo : EIATTR_CUDA_API_VERSION
	.align		4
        /*0000*/ 	.byte	0x04, 0x37
        /*0002*/ 	.short	(.L_221 - .L_220)
.L_220:
        /*0004*/ 	.word	0x00000082


	//----- nvinfo : EIATTR_KPARAM_INFO
	.align		4
.L_221:
        /*0008*/ 	.byte	0x04, 0x17
        /*000a*/ 	.short	(.L_223 - .L_222)
.L_222:
        /*000c*/ 	.word	0x00000000
        /*0010*/ 	.short	0x0009
        /*0012*/ 	.short	0x0048
        /*0014*/ 	.byte	0x00, 0xf0, 0x11, 0x00


	//----- nvinfo : EIATTR_KPARAM_INFO
	.align		4
.L_223:
        /*0018*/ 	.byte	0x04, 0x17
        /*001a*/ 	.short	(.L_225 - .L_224)
.L_224:
        /*001c*/ 	.word	0x00000000
        /*0020*/ 	.short	0x0008
        /*0022*/ 	.short	0x0040
        /*0024*/ 	.byte	0x00, 0xf0, 0x21, 0x00


	//----- nvinfo : EIATTR_KPARAM_INFO
	.align		4
.L_225:
        /*0028*/ 	.byte	0x04, 0x17
        /*002a*/ 	.short	(.L_227 - .L_226)
.L_226:
        /*002c*/ 	.word	0x00000000
        /*0030*/ 	.short	0x0007
        /*0032*/ 	.short	0x0038
        /*0034*/ 	.byte	0x00, 0xf5, 0x21, 0x00


	//----- nvinfo : EIATTR_KPARAM_INFO
	.align		4
.L_227:
        /*0038*/ 	.byte	0x04, 0x17
        /*003a*/ 	.short	(.L_229 - .L_228)
.L_228:
        /*003c*/ 	.word	0x00000000
        /*0040*/ 	.short	0x0006
        /*0042*/ 	.short	0x0030
        /*0044*/ 	.byte	0x00, 0xf0, 0x21, 0x00


	//----- nvinfo : EIATTR_KPARAM_INFO
	.align		4
.L_229:
        /*0048*/ 	.byte	0x04, 0x17
        /*004a*/ 	.short	(.L_231 - .L_230)
.L_230:
        /*004c*/ 	.word	0x00000000
        /*0050*/ 	.short	0x0005
        /*0052*/ 	.short	0x0028
        /*0054*/ 	.byte	0x00, 0xf0, 0x21, 0x00


	//----- nvinfo : EIATTR_KPARAM_INFO
	.align		4
.L_231:
        /*0058*/ 	.byte	0x04, 0x17
        /*005a*/ 	.short	(.L_233 - .L_232)
.L_232:
        /*005c*/ 	.word	0x00000000
        /*0060*/ 	.short	0x0004
        /*0062*/ 	.short	0x0020
        /*0064*/ 	.byte	0x00, 0xf0, 0x21, 0x00


	//----- nvinfo : EIATTR_KPARAM_INFO
	.align		4
.L_233:
        /*0068*/ 	.byte	0x04, 0x17
        /*006a*/ 	.short	(.L_235 - .L_234)
.L_234:
        /*006c*/ 	.word	0x00000000
        /*0070*/ 	.short	0x0003
        /*0072*/ 	.short	0x0018
        /*0074*/ 	.byte	0x00, 0xf5, 0x21, 0x00


	//----- nvinfo : EIATTR_KPARAM_INFO
	.align		4
.L_235:
        /*0078*/ 	.byte	0x04, 0x17
        /*007a*/ 	.short	(.L_237 - .L_236)
.L_236:
        /*007c*/ 	.word	0x00000000
        /*0080*/ 	.short	0x0002
        /*0082*/ 	.short	0x0010
        /*0084*/ 	.byte	0x00, 0xf0, 0x21, 0x00


	//----- nvinfo : EIATTR_KPARAM_INFO
	.align		4
.L_237:
        /*0088*/ 	.byte	0x04, 0x17
        /*008a*/ 	.short	(.L_239 - .L_238)
.L_238:
        /*008c*/ 	.word	0x00000000
        /*0090*/ 	.short	0x0001
        /*0092*/ 	.short	0x0008
        /*0094*/ 	.byte	0x00, 0xf0, 0x21, 0x00


	//----- nvinfo : EIATTR_KPARAM_INFO
	.align		4
.L_239:
        /*0098*/ 	.byte	0x04, 0x17
        /*009a*/ 	.short	(.L_241 - .L_240)
.L_240:
        /*009c*/ 	.word	0x00000000
        /*00a0*/ 	.short	0x0000
        /*00a2*/ 	.short	0x0000
        /*00a4*/ 	.byte	0x00, 0xf5, 0x21, 0x00


	//----- nvinfo : EIATTR_SPARSE_MMA_MASK
	.align		4
.L_241:
        /*00a8*/ 	.byte	0x03, 0x50
        /*00aa*/ 	.short	0x0000


	//----- nvinfo : EIATTR_MAXREG_COUNT
	.align		4
        /*00ac*/ 	.byte	0x03, 0x1b
        /*00ae*/ 	.short	0x00ff


	//----- nvinfo : EIATTR_NUM_BARRIERS
	.align		4
        /*00b0*/ 	.byte	0x02, 0x4c
        /*00b2*/ 	.byte	0x01
	.zero		1


	//----- nvinfo : EIATTR_MERCURY_ISA_VERSION
	.align		4
        /*00b4*/ 	.byte	0x03, 0x5f
        /*00b6*/ 	.short	0x0101


	//----- nvinfo : EIATTR_VRC_CTA_INIT_COUNT
	.align		4
        /*00b8*/ 	.byte	0x02, 0x4a
	.zero		1
	.zero		1


	//----- nvinfo : EIATTR_EXIT_INSTR_OFFSETS
	.align		4
        /*00bc*/ 	.byte	0x04, 0x1c
        /*00be*/ 	.short	(.L_243 - .L_242)


	//   ....[0]....
.L_242:
        /*00c0*/ 	.word	0x00000150


	//   ....[1]....
        /*00c4*/ 	.word	0x00000600


	//   ....[2]....
        /*00c8*/ 	.word	0x000007c0


	//----- nvinfo : EIATTR_CRS_STACK_SIZE
	.align		4
.L_243:
        /*00cc*/ 	.byte	0x04, 0x1e
        /*00ce*/ 	.short	(.L_245 - .L_244)
.L_244:
        /*00d0*/ 	.word	0x00000000


	//----- nvinfo : EIATTR_CBANK_PARAM_SIZE
	.align		4
.L_245:
        /*00d4*/ 	.byte	0x03, 0x19
        /*00d6*/ 	.short	0x004c


	//----- nvinfo : EIATTR_PARAM_CBANK
	.align		4
        /*00d8*/ 	.byte	0x04, 0x0a
        /*00da*/ 	.short	(.L_247 - .L_246)
	.align		4
.L_246:
        /*00dc*/ 	.word	index@(.nv.constant0._Z18binary_kernel_samePKfmmS0_mmmPfmf)
        /*00e0*/ 	.short	0x0380
        /*00e2*/ 	.short	0x004c


	//----- nvinfo : EIATTR_SW_WAR
	.align		4
.L_247:
        /*00e4*/ 	.byte	0x04, 0x36
        /*00e6*/ 	.short	(.L_249 - .L_248)
.L_248:
        /*00e8*/ 	.word	0x00000008
.L_249:


//--------------------- .nv.info._Z13binary_kernelPKfmmS0_mmmPfmf --------------------------
	.section	.nv.info._Z13binary_kernelPKfmmS0_mmmPfmf,"",@"SHT_CUDA_INFO"
	.sectionflags	@""
	.align	4


	//----- nvinfo : EIATTR_CUDA_API_VERSION
	.align		4
        /*0000*/ 	.byte	0x04, 0x37
        /*0002*/ 	.short	(.L_251 - .L_250)
.L_250:
        /*0004*/ 	.word	0x00000082


	//----- nvinfo : EIATTR_KPARAM_INFO
	.align		4
.L_251:
        /*0008*/ 	.byte	0x04, 0x17
        /*000a*/ 	.short	(.L_253 - .L_252)
.L_252:
        /*000c*/ 	.word	0x00000000
        /*0010*/ 	.short	0x0009
        /*0012*/ 	.short	0x0048
        /*0014*/ 	.byte	0x00, 0xf0, 0x11, 0x00


	//----- nvinfo : EIATTR_KPARAM_INFO
	.align		4
.L_253:
        /*0018*/ 	.byte	0x04, 0x17
        /*001a*/ 	.short	(.L_255 - .L_254)
.L_254:
        /*001c*/ 	.word	0x00000000
        /*0020*/ 	.short	0x0008
        /*0022*/ 	.short	0x0040
        /*0024*/ 	.byte	0x00, 0xf0, 0x21, 0x00


	//----- nvinfo : EIATTR_KPARAM_INFO
	.align		4
.L_255:
        /*0028*/ 	.byte	0x04, 0x17
        /*002a*/ 	.short	(.L_257 - .L_256)
.L_256:
        /*002c*/ 	.word	0x00000000
        /*0030*/ 	.short	0x0007
        /*0032*/ 	.short	0x0038
        /*0034*/ 	.byte	0x00, 0xf5, 0x21, 0x00


	//----- nvinfo : EIATTR_KPARAM_INFO
	.align		4
.L_257:
        /*0038*/ 	.byte	0x04, 0x17
        /*003a*/ 	.short	(.L_259 - .L_258)
.L_258:
        /*003c*/ 	.word	0x00000000
        /*0040*/ 	.short	0x0006
        /*0042*/ 	.short	0x0030
        /*0044*/ 	.byte	0x00, 0xf0, 0x21, 0x00


	//----- nvinfo : EIATTR_KPARAM_INFO
	.align		4
.L_259:
        /*0048*/ 	.byte	0x04, 0x17
        /*004a*/ 	.short	(.L_261 - .L_260)
.L_260:
        /*004c*/ 	.word	0x00000000
        /*0050*/ 	.short	0x0005
        /*0052*/ 	.short	0x0028
        /*0054*/ 	.byte	0x00, 0xf0, 0x21, 0x00


	//----- nvinfo : EIATTR_KPARAM_INFO
	.align		4
.L_261:
        /*0058*/ 	.byte	0x04, 0x17
        /*005a*/ 	.short	(.L_263 - .L_262)
.L_262:
        /*005c*/ 	.word	0x00000000
        /*0060*/ 	.short	0x0004
        /*0062*/ 	.short	0x0020
        /*0064*/ 	.byte	0x00, 0xf0, 0x21, 0x00


	//----- nvinfo : EIATTR_KPARAM_INFO
	.align		4
.L_263:
        /*0068*/ 	.byte	0x04, 0x17
        /*006a*/ 	.short	(.L_265 - .L_264)
.L_264:
        /*006c*/ 	.word	0x00000000
        /*0070*/ 	.short	0x0003
        /*0072*/ 	.short	0x0018
        /*0074*/ 	.byte	0x00, 0xf5, 0x21, 0x00


	//----- nvinfo : EIATTR_KPARAM_INFO
	.align		4
.L_265:
        /*0078*/ 	.byte	0x04, 0x17
        /*007a*/ 	.short	(.L_267 - .L_266)
.L_266:
        /*007c*/ 	.word	0x00000000
        /*0080*/ 	.short	0x0002
        /*0082*/ 	.short	0x0010
        /*0084*/ 	.byte	0x00, 0xf0, 0x21, 0x00


	//----- nvinfo : EIATTR_KPARAM_INFO
	.align		4
.L_267:
        /*0088*/ 	.byte	0x04, 0x17
        /*008a*/ 	.short	(.L_269 - .L_268)
.L_268:
        /*008c*/ 	.word	0x00000000
        /*0090*/ 	.short	0x0001
        /*0092*/ 	.short	0x0008
        /*0094*/ 	.byte	0x00, 0xf0, 0x21, 0x00


	//----- nvinfo : EIATTR_KPARAM_INFO
	.align		4
.L_269:
        /*0098*/ 	.byte	0x04, 0x17
        /*009a*/ 	.short	(.L_271 - .L_270)
.L_270:
        /*009c*/ 	.word	0x00000000
        /*00a0*/ 	.short	0x0000
        /*00a2*/ 	.short	0x0000
        /*00a4*/ 	.byte	0x00, 0xf5, 0x21, 0x00


	//----- nvinfo : EIATTR_SPARSE_MMA_MASK
	.align		4
.L_271:
        /*00a8*/ 	.byte	0x03, 0x50
        /*00aa*/ 	.short	0x0000


	//----- nvinfo : EIATTR_MAXREG_COUNT
	.align		4
        /*00ac*/ 	.byte	0x03, 0x1b
        /*00ae*/ 	.short	0x00ff


	//----- nvinfo : EIATTR_NUM_BARRIERS
	.align		4
        /*00b0*/ 	.byte	0x02, 0x4c
        /*00b2*/ 	.byte	0x01
	.zero		1


	//----- nvinfo : EIATTR_MERCURY_ISA_VERSION
	.align		4
        /*00b4*/ 	.byte	0x03, 0x5f
        /*00b6*/ 	.short	0x0101


	//----- nvinfo : EIATTR_VRC_CTA_INIT_COUNT
	.align		4
        /*00b8*/ 	.byte	0x02, 0x4a
	.zero		1
	.zero		1


	//----- nvinfo : EIATTR_EXIT_INSTR_OFFSETS
	.align		4
        /*00bc*/ 	.byte	0x04, 0x1c
        /*00be*/ 	.short	(.L_273 - .L_272)


	//   ....[0]....
.L_272:
        /*00c0*/ 	.word	0x00000090


	//   ....[1]....
        /*00c4*/ 	.word	0x00000580


	//   ....[2]....
        /*00c8*/ 	.word	0x00000760


	//----- nvinfo : EIATTR_CRS_STACK_SIZE
	.align		4
.L_273:
        /*00cc*/ 	.byte	0x04, 0x1e
        /*00ce*/ 	.short	(.L_275 - .L_274)
.L_274:
        /*00d0*/ 	.word	0x00000000


	//----- nvinfo : EIATTR_CBANK_PARAM_SIZE
	.align		4
.L_275:
        /*00d4*/ 	.byte	0x03, 0x19
        /*00d6*/ 	.short	0x004c


	//----- nvinfo : EIATTR_PARAM_CBANK
	.align		4
        /*00d8*/ 	.byte	0x04, 0x0a
        /*00da*/ 	.short	(.L_277 - .L_276)
	.align		4
.L_276:
        /*00dc*/ 	.word	index@(.nv.constant0._Z13binary_kernelPKfmmS0_mmmPfmf)
        /*00e0*/ 	.short	0x0380
        /*00e2*/ 	.short	0x004c


	//----- nvinfo : EIATTR_SW_WAR
	.align		4
.L_277:
        /*00e4*/ 	.byte	0x04, 0x36
        /*00e6*/ 	.short	(.L_279 - .L_278)
.L_278:
        /*00e8*/ 	.word	0x00000008
.L_279:


//--------------------- .nv.info._Z20canberra_kernel_samePKfmmS0_mmmPfmf --------------------------
	.section	.nv.info._Z20canberra_kernel_samePKfmmS0_mmmPfmf,"",@"SHT_CUDA_INFO"
	.sectionflags	@""
	.align	4


	//----- nvinfo : EIATTR_CUDA_API_VERSION
	.align		4
        /*0000*/ 	.byte	0x04, 0x37
        /*0002*/ 	.short	(.L_281 - .L_280)
.L_280:
        /*0004*/ 	.word	0x00000082


	//----- nvinfo : EIATTR_KPARAM_INFO
	.align		4
.L_281:
        /*0008*/ 	.byte	0x04, 0x17
        /*000a*/ 	.short	(.L_283 - .L_282)
.L_282:
        /*000c*/ 	.word	0x00000000
        /*0010*/ 	.short	0x0009
        /*0012*/ 	.short	0x0048
        /*0014*/ 	.byte	0x00, 0xf0, 0x11, 0x00


	//----- nvinfo : EIATTR_KPARAM_INFO
	.align		4
.L_283:
        /*0018*/ 	.byte	0x04, 0x17
        /*001a*/ 	.short	(.L_285 - .L_284)
.L_284:
        /*001c*/ 	.word	0x00000000
        /*0020*/ 	.short	0x0008
        /*0022*/ 	.short	0x0040
        /*0024*/ 	.byte	0x00, 0xf0, 0x21, 0x00


	//----- nvinfo : EIATTR_KPARAM_INFO
	.align		4
.L_285:
        /*0028*/ 	.byte	0x04, 0x17
        /*002a*/ 	.short	(.L_287 - .L_286)
.L_286:
        /*002c*/ 	.word	0x00000000
        /*0030*/ 	.short	0x0007
        /*0032*/ 	.short	0x0038
        /*0034*/ 	.byte	0x00, 0xf5, 0x21, 0x00


	//----- nvinfo : EIATTR_KPARAM_INFO
	.align		4
.L_287:
        /*0038*/ 	.byte	0x04, 0x17
        /*003a*/ 	.short	(.L_289 - .L_288)
.L_288:
        /*003c*/ 	.word	0x00000000
        /*0040*/ 	.short	0x0006
        /*0042*/ 	.short	0x0030
        /*0044*/ 	.byte	0x00, 0xf0, 0x21, 0x00


	//----- nvinfo : EIATTR_KPARAM_INFO
	.align		4
.L_289:
        /*0048*/ 	.byte	0x04, 0x17
        /*004a*/ 	.short	(.L_291 - .L_290)
.L_290:
        /*004c*/ 	.word	0x00000000
        /*0050*/ 	.short	0x0005
        /*0052*/ 	.short	0x0028
        /*0054*/ 	.byte	0x00, 0xf0, 0x21, 0x00


	//----- nvinfo : EIATTR_KPARAM_INFO
	.align		4
.L_291:
        /*0058*/ 	.byte	0x04, 0x17
        /*005a*/ 	.short	(.L_293 - .L_292)
.L_292:
        /*005c*/ 	.word	0x00000000
        /*0060*/ 	.short	0x0004
        /*0062*/ 	.short	0x0020
        /*0064*/ 	.byte	0x00, 0xf0, 0x21, 0x00


	//----- nvinfo : EIATTR_KPARAM_INFO
	.align		4
.L_293:
        /*0068*/ 	.byte	0x04, 0x17
        /*006a*/ 	.short	(.L_295 - .L_294)
.L_294:
        /*006c*/ 	.word	0x00000000
        /*0070*/ 	.short	0x0003
        /*0072*/ 	.short	0x0018
        /*0074*/ 	.byte	0x00, 0xf5, 0x21, 0x00


	//----- nvinfo : EIATTR_KPARAM_INFO
	.align		4
.L_295:
        /*0078*/ 	.byte	0x04, 0x17
        /*007a*/ 	.short	(.L_297 - .L_296)
.L_296:
        /*007c*/ 	.word	0x00000000
        /*0080*/ 	.short	0x0002
        /*0082*/ 	.short	0x0010
        /*0084*/ 	.byte	0x00, 0xf0, 0x21, 0x00


	//----- nvinfo : EIATTR_KPARAM_INFO
	.align		4
.L_297:
        /*0088*/ 	.byte	0x04, 0x17
        /*008a*/ 	.short	(.L_299 - .L_298)
.L_298:
        /*008c*/ 	.word	0x00000000
        /*0090*/ 	.short	0x0001
        /*0092*/ 	.short	0x0008
        /*0094*/ 	.byte	0x00, 0xf0, 0x21, 0x00


	//----- nvinfo : EIATTR_KPARAM_INFO
	.align		4
.L_299:
        /*0098*/ 	.byte	0x04, 0x17
        /*009a*/ 	.short	(.L_301 - .L_300)
.L_300:
        /*009c*/ 	.word	0x00000000
        /*00a0*/ 	.short	0x0000
        /*00a2*/ 	.short	0x0000
        /*00a4*/ 	.byte	0x00, 0xf5, 0x21, 0x00


	//----- nvinfo : EIATTR_SPARSE_MMA_MASK
	.align		4
.L_301:
        /*00a8*/ 	.byte	0x03, 0x50
        /*00aa*/ 	.short	0x0000


	//----- nvinfo : EIATTR_MAXREG_COUNT
	.align		4
        /*00ac*/ 	.byte	0x03, 0x1b
        /*00ae*/ 	.short	0x00ff


	//----- nvinfo : EIATTR_NUM_BARRIERS
	.align		4
        /*00b0*/ 	.byte	0x02, 0x4c
        /*00b2*/ 	.byte	0x01
	.zero		1


	//----- nvinfo : EIATTR_MERCURY_ISA_VERSION
	.align		4
        /*00b4*/ 	.byte	0x03, 0x5f
        /*00b6*/ 	.short	0x0101


	//----- nvinfo : EIATTR_VRC_CTA_INIT_COUNT
	.align		4
        /*00b8*/ 	.byte	0x02, 0x4a
	.zero		1
	.zero		1


	//----- nvinfo : EIATTR_EXIT_INSTR_OFFSETS
	.align		4
        /*00bc*/ 	.byte	0x04, 0x1c
        /*00be*/ 	.short	(.L_303 - .L_302)


	//   ....[0]....
.L_302:
        /*00c0*/ 	.word	0x00000150


	//   ....[1]....
        /*00c4*/ 	.word	0x00000640


	//   ....[2]....
        /*00c8*/ 	.word	0x00000720


	//----- nvinfo : EIATTR_CRS_STACK_SIZE
	.align		4
.L_303:
        /*00cc*/ 	.byte	0x04, 0x1e
        /*00ce*/ 	.short	(.L_305 - .L_304)
.L_304:
        /*00d0*/ 	.word	0x00000000


	//----- nvinfo : EIATTR_CBANK_PARAM_SIZE
	.align		4
.L_305:
        /*00d4*/ 	.byte	0x03, 0x19
        /*00d6*/ 	.short	0x004c


	//----- nvinfo : EIATTR_PARAM_CBANK
	.align		4
        /*00d8*/ 	.byte	0x04, 0x0a
        /*00da*/ 	.short	(.L_307 - .L_306)
	.align		4
.L_306:
        /*00dc*/ 	.word	index@(.nv.constant0._Z20canberra_kernel_samePKfmmS0_mmmPfmf)
        /*00e0*/ 	.short	0x0380
        /*00e2*/ 	.short	0x004c


	//----- nvinfo : EIATTR_SW_WAR
	.align		4
.L_307:
        /*00e4*/ 	.byte	0x04, 0x36
        /*00e6*/ 	.short	(.L_309 - .L_308)
.L_308:
        /*00e8*/ 	.word	0x00000008
.L_309:


//--------------------- .nv.info._Z15canberra_kernelPKfmmS0_mmmPfmf --------------------------
	.section	.nv.info._Z15canberra_kernelPKfmmS0_mmmPfmf,"",@"SHT_CUDA_INFO"
	.sectionflags	@""
	.align	4


	//----- nvinfo : EIATTR_CUDA_API_VERSION
	.align		4
        /*0000*/ 	.byte	0x04, 0x37
        /*0002*/ 	.short	(.L_311 - .L_310)
.L_310:
        /*0004*/ 	.word	0x00000082


	//----- nvinfo : EIATTR_KPARAM_INFO
	.align		4
.L_311:
        /*0008*/ 	.byte	0x04, 0x17
        /*000a*/ 	.short	(.L_313 - .L_312)
.L_312:
        /*000c*/ 	.word	0x00000000
        /*0010*/ 	.short	0x0009
        /*0012*/ 	.short	0x0048
        /*0014*/ 	.byte	0x00, 0xf0, 0x11, 0x00


	//----- nvinfo : EIATTR_KPARAM_INFO
	.align		4
.L_313:
        /*0018*/ 	.byte	0x04, 0x17
        /*001a*/ 	.short	(.L_315 - .L_314)
.L_314:
        /*001c*/ 	.word	0x00000000
        /*0020*/ 	.short	0x0008
        /*0022*/ 	.short	0x0040
        /*0024*/ 	.byte	0x00, 0xf0, 0x21, 0x00


	//----- nvinfo : EIATTR_KPARAM_INFO
	.align		4
.L_315:
        /*0028*/ 	.byte	0x04, 0x17
        /*002a*/ 	.short	(.L_317 - .L_316)
.L_316:
        /*002c*/ 	.word	0x00000000
        /*0030*/ 	.short	0x0007
        /*0032*/ 	.short	0x0038
        /*0034*/ 	.byte	0x00, 0xf5, 0x21, 0x00


	//----- nvinfo : EIATTR_KPARAM_INFO
	.align		4
.L_317:
        /*0038*/ 	.byte	0x04, 0x17
        /*003a*/ 	.short	(.L_319 - .L_318)
.L_318:
        /*003c*/ 	.word	0x00000000
        /*0040*/ 	.short	0x0006
        /*0042*/ 	.short	0x0030
        /*0044*/ 	.byte	0x00, 0xf0, 0x21, 0x00


	//----- nvinfo : EIATTR_KPARAM_INFO
	.align		4
.L_319:
        /*0048*/ 	.byte	0x04, 0x17
        /*004a*/ 	.short	(.L_321 - .L_320)
.L_320:
        /*004c*/ 	.word	0x00000000
        /*0050*/ 	.short	0x0005
        /*0052*/ 	.short	0x0028
        /*0054*/ 	.byte	0x00, 0xf0, 0x21, 0x00


	//----- nvinfo : EIATTR_KPARAM_INFO
	.align		4
.L_321:
        /*0058*/ 	.byte	0x04, 0x17
        /*005a*/ 	.short	(.L_323 - .L_322)
.L_322:
        /*005c*/ 	.word	0x00000000
        /*0060*/ 	.short	0x0004
        /*0062*/ 	.short	0x0020
        /*0064*/ 	.byte	0x00, 0xf0, 0x21, 0x00


	//----- nvinfo : EIATTR_KPARAM_INFO
	.align		4
.L_323:
        /*0068*/ 	.byte	0x04, 0x17
        /*006a*/ 	.short	(.L_325 - .L_324)
.L_324:
        /*006c*/ 	.word	0x00000000
        /*0070*/ 	.short	0x0003
        /*0072*/ 	.short	0x0018
        /*0074*/ 	.byte	0x00, 0xf5, 0x21, 0x00


	//----- nvinfo : EIATTR_KPARAM_INFO
	.align		4
.L_325:
        /*0078*/ 	.byte	0x04, 0x17
        /*007a*/ 	.short	(.L_327 - .L_326)
.L_326:
        /*007c*/ 	.word	0x00000000
        /*0080*/ 	.short	0x0002
        /*0082*/ 	.short	0x0010
        /*0084*/ 	.byte	0x00, 0xf0, 0x21, 0x00


	//----- nvinfo : EIATTR_KPARAM_INFO
	.align		4
.L_327:
        /*0088*/ 	.byte	0x04, 0x17
        /*008a*/ 	.short	(.L_329 - .L_328)
.L_328:
        /*008c*/ 	.word	0x00000000
        /*0090*/ 	.short	0x0001
        /*0092*/ 	.short	0x0008
        /*0094*/ 	.byte	0x00, 0xf0, 0x21, 0x00


	//----- nvinfo : EIATTR_KPARAM_INFO
	.align		4
.L_329:
        /*0098*/ 	.byte	0x04, 0x17
        /*009a*/ 	.short	(.L_331 - .L_330)
.L_330:
        /*009c*/ 	.word	0x00000000
        /*00a0*/ 	.short	0x0000
        /*00a2*/ 	.short	0x0000
        /*00a4*/ 	.byte	0x00, 0xf5, 0x21, 0x00


	//----- nvinfo : EIATTR_SPARSE_MMA_MASK
	.align		4
.L_331:
        /*00a8*/ 	.byte	0x03, 0x50
        /*00aa*/ 	.short	0x0000


	//----- nvinfo : EIATTR_MAXREG_COUNT
	.align		4
        /*00ac*/ 	.byte	0x03, 0x1b
        /*00ae*/ 	.short	0x00ff


	//----- nvinfo : EIATTR_NUM_BARRIERS
	.align		4
        /*00b0*/ 	.byte	0x02, 0x4c
        /*00b2*/ 	.byte	0x01
	.zero		1


	//----- nvinfo : EIATTR_MERCURY_ISA_VERSION
	.align		4
        /*00b4*/ 	.byte	0x03, 0x5f
        /*00b6*/ 	.short	0x0101


	//----- nvinfo : EIATTR_VRC_CTA_INIT_COUNT
	.align		4
        /*00b8*/ 	.byte	0x02, 0x4a
	.zero		1
	.zero		1


	//----- nvinfo : EIATTR_EXIT_INSTR_OFFSETS
	.align		4
        /*00bc*/ 	.byte	0x04, 0x1c
        /*00be*/ 	.short	(.L_333 - .L_332)


	//   ....[0]....
.L_332:
        /*00c0*/ 	.word	0x00000090


	//   ....[1]....
        /*00c4*/ 	.word	0x000005d0


	//   ....[2]....
        /*00c8*/ 	.word	0x000006d0


	//----- nvinfo : EIATTR_CRS_STACK_SIZE
	.align		4
.L_333:
        /*00cc*/ 	.byte	0x04, 0x1e
        /*00ce*/ 	.short	(.L_335 - .L_334)
.L_334:
        /*00d0*/ 	.word	0x00000000


	//----- nvinfo : EIATTR_CBANK_PARAM_SIZE
	.align		4
.L_335:
        /*00d4*/ 	.byte	0x03, 0x19
        /*00d6*/ 	.short	0x004c


	//----- nvinfo : EIATTR_PARAM_CBANK
	.align		4
        /*00d8*/ 	.byte	0x04, 0x0a
        /*00da*/ 	.short	(.L_337 - .L_336)
	.align		4
.L_336:
        /*00dc*/ 	.word	index@(.nv.constant0._Z15canberra_kernelPKfmmS0_mmmPfmf)
        /*00e0*/ 	.short	0x0380
        /*00e2*/ 	.short	0x004c


	//----- nvinfo : EIATTR_SW_WAR
	.align		4
.L_337:
        /*00e4*/ 	.byte	0x04, 0x36
        /*00e6*/ 	.short	(.L_339 - .L_338)
.L_338:
        /*00e8*/ 	.word	0x00000008
.L_339:


//--------------------- .nv.info._Z21manhattan_kernel_samePKfmmS0_mmmPfmf --------------------------
	.section	.nv.info._Z21manhattan_kernel_samePKfmmS0_mmmPfmf,"",@"SHT_CUDA_INFO"
	.sectionflags	@""
	.align	4


	//----- nvinfo : EIATTR_CUDA_API_VERSION
	.align		4
        /*0000*/ 	.byte	0x04, 0x37
        /*0002*/ 	.short	(.L_341 - .L_340)
.L_340:
        /*0004*/ 	.word	0x00000082


	//----- nvinfo : EIATTR_KPARAM_INFO
	.align		4
.L_341:
        /*0008*/ 	.byte	0x04, 0x17
        /*000a*/ 	.short	(.L_343 - .L_342)
.L_342:
        /*000c*/ 	.word	0x00000000
        /*0010*/ 	.short	0x0009
        /*0012*/ 	.short	0x0048
        /*0014*/ 	.byte	0x00, 0xf0, 0x11, 0x00


	//----- nvinfo : EIATTR_KPARAM_INFO
	.align		4
.L_343:
        /*0018*/ 	.byte	0x04, 0x17
        /*001a*/ 	.short	(.L_345 - .L_344)
.L_344:
        /*001c*/ 	.word	0x00000000
        /*0020*/ 	.short	0x0008
        /*0022*/ 	.short	0x0040
        /*0024*/ 	.byte	0x00, 0xf0, 0x21, 0x00


	//----- nvinfo : EIATTR_KPARAM_INFO
	.align		4
.L_345:
        /*0028*/ 	.byte	0x04, 0x17
        /*002a*/ 	.short	(.L_347 - .L_346)
.L_346:
        /*002c*/ 	.word	0x00000000
        /*0030*/ 	.short	0x0007
        /*0032*/ 	.short	0x0038
        /*0034*/ 	.byte	0x00, 0xf5, 0x21, 0x00


	//----- nvinfo : EIATTR_KPARAM_INFO
	.align		4
.L_347:
        /*0038*/ 	.byte	0x04, 0x17
        /*003a*/ 	.short	(.L_349 - .L_348)
.L_348:
        /*003c*/ 	.word	0x00000000
        /*0040*/ 	.short	0x0006
        /*0042*/ 	.short	0x0030
        /*0044*/ 	.byte	0x00, 0xf0, 0x21, 0x00


	//----- nvinfo : EIATTR_KPARAM_INFO
	.align		4
.L_349:
        /*0048*/ 	.byte	0x04, 0x17
        /*004a*/ 	.short	(.L_351 - .L_350)
.L_350:
        /*004c*/ 	.word	0x00000000
        /*0050*/ 	.short	0x0005
        /*0052*/ 	.short	0x0028
        /*0054*/ 	.byte	0x00, 0xf0, 0x21, 0x00


	//----- nvinfo : EIATTR_KPARAM_INFO
	.align		4
.L_351:
        /*0058*/ 	.byte	0x04, 0x17
        /*005a*/ 	.short	(.L_353 - .L_352)
.L_352:
        /*005c*/ 	.word	0x00000000
        /*0060*/ 	.short	0x0004
        /*0062*/ 	.short	0x0020
        /*0064*/ 	.byte	0x00, 0xf0, 0x21, 0x00


	//----- nvinfo : EIATTR_KPARAM_INFO
	.align		4
.L_353:
        /*0068*/ 	.byte	0x04, 0x17
        /*006a*/ 	.short	(.L_355 - .L_354)
.L_354:
        /*006c*/ 	.word	0x00000000
        /*0070*/ 	.short	0x0003
        /*0072*/ 	.short	0x0018
        /*0074*/ 	.byte	0x00, 0xf5, 0x21, 0x00


	//----- nvinfo : EIATTR_KPARAM_INFO
	.align		4
.L_355:
        /*0078*/ 	.byte	0x04, 0x17
        /*007a*/ 	.short	(.L_357 - .L_356)
.L_356:
        /*007c*/ 	.word	0x00000000
        /*0080*/ 	.short	0x0002
        /*0082*/ 	.short	0x0010
        /*0084*/ 	.byte	0x00, 0xf0, 0x21, 0x00


	//----- nvinfo : EIATTR_KPARAM_INFO
	.align		4
.L_357:
        /*0088*/ 	.byte	0x04, 0x17
        /*008a*/ 	.short	(.L_359 - .L_358)
.L_358:
        /*008c*/ 	.word	0x00000000
        /*0090*/ 	.short	0x0001
        /*0092*/ 	.short	0x0008
        /*0094*/ 	.byte	0x00, 0xf0, 0x21, 0x00


	//----- nvinfo : EIATTR_KPARAM_INFO
	.align		4
.L_359:
        /*0098*/ 	.byte	0x04, 0x17
        /*009a*/ 	.short	(.L_361 - .L_360)
.L_360:
        /*009c*/ 	.word	0x00000000
        /*00a0*/ 	.short	0x0000
        /*00a2*/ 	.short	0x0000
        /*00a4*/ 	.byte	0x00, 0xf5, 0x21, 0x00


	//----- nvinfo : EIATTR_SPARSE_MMA_MASK
	.align		4
.L_361:
        /*00a8*/ 	.byte	0x03, 0x50
        /*00aa*/ 	.short	0x0000


	//----- nvinfo : EIATTR_MAXREG_COUNT
	.align		4
        /*00ac*/ 	.byte	0x03, 0x1b
        /*00ae*/ 	.short	0x00ff


	//----- nvinfo : EIATTR_NUM_BARRIERS
	.align		4
        /*00b0*/ 	.byte	0x02, 0x4c
        /*00b2*/ 	.byte	0x01
	.zero		1


	//----- nvinfo : EIATTR_MERCURY_ISA_VERSION
	.align		4
        /*00b4*/ 	.byte	0x03, 0x5f
        /*00b6*/ 	.short	0x0101


	//----- nvinfo : EIATTR_VRC_CTA_INIT_COUNT
	.align		4
        /*00b8*/ 	.byte	0x02, 0x4a
	.zero		1
	.zero		1


	//----- nvinfo : EIATTR_EXIT_INSTR_OFFSETS
	.align		4
        /*00bc*/ 	.byte	0x04, 0x1c
        /*00be*/ 	.short	(.L_363 - .L_362)


	//   ....[0]....
.L_362:
        /*00c0*/ 	.word	0x00000150


	//   ....[1]....
        /*00c4*/ 	.word	0x00000530


	//   ....[2]....
        /*00c8*/ 	.word	0x00000610


	//----- nvinfo : EIATTR_CRS_STACK_SIZE
	.align		4
.L_363:
        /*00cc*/ 	.byte	0x04, 0x1e
        /*00ce*/ 	.short	(.L_365 - .L_364)
.L_364:
        /*00d0*/ 	.word	0x00000000


	//----- nvinfo : EIATTR_CBANK_PARAM_SIZE
	.align		4
.L_365:
        /*00d4*/ 	.byte	0x03, 0x19
        /*00d6*/ 	.short	0x004c


	//----- nvinfo : EIATTR_PARAM_CBANK
	.align		4
        /*00d8*/ 	.byte	0x04, 0x0a
        /*00da*/ 	.short	(.L_367 - .L_366)
	.align		4
.L_366:
        /*00dc*/ 	.word	index@(.nv.constant0._Z21manhattan_kernel_samePKfmmS0_mmmPfmf)
        /*00e0*/ 	.short	0x0380
        /*00e2*/ 	.short	0x004c


	//----- nvinfo : EIATTR_SW_WAR
	.align		4
.L_367:
        /*00e4*/ 	.byte	0x04, 0x36
        /*00e6*/ 	.short	(.L_369 - .L_368)
.L_368:
        /*00e8*/ 	.word	0x00000008
.L_369:


//--------------------- .nv.info._Z16manhattan_kernelPKfmmS0_mmmPfmf --------------------------
	.section	.nv.info._Z16manhattan_kernelPKfmmS0_mmmPfmf,"",@"SHT_CUDA_INFO"
	.sectionflags	@""
	.align	4


	//----- nvinfo : EIATTR_CUDA_API_VERSION
	.align		4
        /*0000*/ 	.byte	0x04, 0x37
        /*0002*/ 	.short	(.L_371 - .L_370)
.L_370:
        /*0004*/ 	.word	0x00000082


	//----- nvinfo : EIATTR_KPARAM_INFO
	.align		4
.L_371:
        /*0008*/ 	.byte	0x04, 0x17
        /*000a*/ 	.short	(.L_373 - .L_372)
.L_372:
        /*000c*/ 	.word	0x00000000
        /*0010*/ 	.short	0x0009
        /*0012*/ 	.short	0x0048
        /*0014*/ 	.byte	0x00, 0xf0, 0x11, 0x00


	//----- nvinfo : EIATTR_KPARAM_INFO
	.align		4
.L_373:
        /*0018*/ 	.byte	0x04, 0x17
        /*001a*/ 	.short	(.L_375 - .L_374)
.L_374:
        /*001c*/ 	.word	0x00000000
        /*0020*/ 	.short	0x0008
        /*0022*/ 	.short	0x0040
        /*0024*/ 	.byte	0x00, 0xf0, 0x21, 0x00


	//----- nvinfo : EIATTR_KPARAM_INFO
	.align		4
.L_375:
        /*0028*/ 	.byte	0x04, 0x17
        /*002a*/ 	.short	(.L_377 - .L_376)
.L_376:
        /*002c*/ 	.word	0x00000000
        /*0030*/ 	.short	0x0007
        /*0032*/ 	.short	0x0038
        /*0034*/ 	.byte	0x00, 0xf5, 0x21, 0x00


	//----- nvinfo : EIATTR_KPARAM_INFO
	.align		4
.L_377:
        /*0038*/ 	.byte	0x04, 0x17
        /*003a*/ 	.short	(.L_379 - .L_378)
.L_378:
        /*003c*/ 	.word	0x00000000
        /*0040*/ 	.short	0x0006
        /*0042*/ 	.short	0x0030
        /*0044*/ 	.byte	0x00, 0xf0, 0x21, 0x00


	//----- nvinfo : EIATTR_KPARAM_INFO
	.align		4
.L_379:
        /*0048*/ 	.byte	0x04, 0x17
        /*004a*/ 	.short	(.L_381 - .L_380)
.L_380:
        /*004c*/ 	.word	0x00000000
        /*0050*/ 	.short	0x0005
        /*0052*/ 	.short	0x0028
        /*0054*/ 	.byte	0x00, 0xf0, 0x21, 0x00


	//----- nvinfo : EIATTR_KPARAM_INFO
	.align		4
.L_381:
        /*0058*/ 	.byte	0x04, 0x17
        /*005a*/ 	.short	(.L_383 - .L_382)
.L_382:
        /*005c*/ 	.word	0x00000000
        /*0060*/ 	.short	0x0004
        /*0062*/ 	.short	0x0020
        /*0064*/ 	.byte	0x00, 0xf0, 0x21, 0x00


	//----- nvinfo : EIATTR_KPARAM_INFO
	.align		4
.L_383:
        /*0068*/ 	.byte	0x04, 0x17
        /*006a*/ 	.short	(.L_385 - .L_384)
.L_384:
        /*006c*/ 	.word	0x00000000
        /*0070*/ 	.short	0x0003
        /*0072*/ 	.short	0x0018
        /*0074*/ 	.byte	0x00, 0xf5, 0x21, 0x00


	//----- nvinfo : EIATTR_KPARAM_INFO
	.align		4
.L_385:
        /*0078*/ 	.byte	0x04, 0x17
        /*007a*/ 	.short	(.L_387 - .L_386)
.L_386:
        /*007c*/ 	.word	0x00000000
        /*0080*/ 	.short	0x0002
        /*0082*/ 	.short	0x0010
        /*0084*/ 	.byte	0x00, 0xf0, 0x21, 0x00


	//----- nvinfo : EIATTR_KPARAM_INFO
	.align		4
.L_387:
        /*0088*/ 	.byte	0x04, 0x17
        /*008a*/ 	.short	(.L_389 - .L_388)
.L_388:
        /*008c*/ 	.word	0x00000000
        /*0090*/ 	.short	0x0001
        /*0092*/ 	.short	0x0008
        /*0094*/ 	.byte	0x00, 0xf0, 0x21, 0x00


	//----- nvinfo : EIATTR_KPARAM_INFO
	.align		4
.L_389:
        /*0098*/ 	.byte	0x04, 0x17
        /*009a*/ 	.short	(.L_391 - .L_390)
.L_390:
        /*009c*/ 	.word	0x00000000
        /*00a0*/ 	.short	0x0000
        /*00a2*/ 	.short	0x0000
        /*00a4*/ 	.byte	0x00, 0xf5, 0x21, 0x00


	//----- nvinfo : EIATTR_SPARSE_MMA_MASK
	.align		4
.L_391:
        /*00a8*/ 	.byte	0x03, 0x50
        /*00aa*/ 	.short	0x0000


	//----- nvinfo : EIATTR_MAXREG_COUNT
	.align		4
        /*00ac*/ 	.byte	0x03, 0x1b
        /*00ae*/ 	.short	0x00ff


	//----- nvinfo : EIATTR_NUM_BARRIERS
	.align		4
        /*00b0*/ 	.byte	0x02, 0x4c
        /*00b2*/ 	.byte	0x01
	.zero		1


	//----- nvinfo : EIATTR_MERCURY_ISA_VERSION
	.align		4
        /*00b4*/ 	.byte	0x03, 0x5f
        /*00b6*/ 	.short	0x0101


	//----- nvinfo : EIATTR_VRC_CTA_INIT_COUNT
	.align		4
        /*00b8*/ 	.byte	0x02, 0x4a
	.zero		1
	.zero		1


	//----- nvinfo : EIATTR_EXIT_INSTR_OFFSETS
	.align		4
        /*00bc*/ 	.byte	0x04, 0x1c
        /*00be*/ 	.short	(.L_393 - .L_392)


	//   ....[0]....
.L_392:
        /*00c0*/ 	.word	0x00000090


	//   ....[1]....
        /*00c4*/ 	.word	0x000004b0


	//   ....[2]....
        /*00c8*/ 	.word	0x000005b0


	//----- nvinfo : EIATTR_CRS_STACK_SIZE
	.align		4
.L_393:
        /*00cc*/ 	.byte	0x04, 0x1e
        /*00ce*/ 	.short	(.L_395 - .L_394)
.L_394:
        /*00d0*/ 	.word	0x00000000


	//----- nvinfo : EIATTR_CBANK_PARAM_SIZE
	.align		4
.L_395:
        /*00d4*/ 	.byte	0x03, 0x19
        /*00d6*/ 	.short	0x004c


	//----- nvinfo : EIATTR_PARAM_CBANK
	.align		4
        /*00d8*/ 	.byte	0x04, 0x0a
        /*00da*/ 	.short	(.L_397 - .L_396)
	.align		4
.L_396:
        /*00dc*/ 	.word	index@(.nv.constant0._Z16manhattan_kernelPKfmmS0_mmmPfmf)
        /*00e0*/ 	.short	0x0380
        /*00e2*/ 	.short	0x004c


	//----- nvinfo : EIATTR_SW_WAR
	.align		4
.L_397:
        /*00e4*/ 	.byte	0x04, 0x36
        /*00e6*/ 	.short	(.L_399 - .L_398)
.L_398:
        /*00e8*/ 	.word	0x00000008
.L_399:


//--------------------- .nv.info._Z19maximum_kernel_samePKfmmS0_mmmPfmf --------------------------
	.section	.nv.info._Z19maximum_kernel_samePKfmmS0_mmmPfmf,"",@"SHT_CUDA_INFO"
	.sectionflags	@""
	.align	4


	//----- nvinfo : EIATTR_CUDA_API_VERSION
	.align		4
        /*0000*/ 	.byte	0x04, 0x37
        /*0002*/ 	.short	(.L_401 - .L_400)
.L_400:
        /*0004*/ 	.word	0x00000082


	//----- nvinfo : EIATTR_KPARAM_INFO
	.align		4
.L_401:
        /*0008*/ 	.byte	0x04, 0x17
        /*000a*/ 	.short	(.L_403 - .L_402)
.L_402:
        /*000c*/ 	.word	0x00000000
        /*0010*/ 	.short	0x0009
        /*0012*/ 	.short	0x0048
        /*0014*/ 	.byte	0x00, 0xf0, 0x11, 0x00


	//----- nvinfo : EIATTR_KPARAM_INFO
	.align		4
.L_403:
        /*0018*/ 	.byte	0x04, 0x17
        /*001a*/ 	.short	(.L_405 - .L_404)
.L_404:
        /*001c*/ 	.word	0x00000000
        /*0020*/ 	.short	0x0008
        /*0022*/ 	.short	0x0040
        /*0024*/ 	.byte	0x00, 0xf0, 0x21, 0x00


	//----- nvinfo : EIATTR_KPARAM_INFO
	.align		4
.L_405:
        /*0028*/ 	.byte	0x04, 0x17
        /*002a*/ 	.short	(.L_407 - .L_406)
.L_406:
        /*002c*/ 	.word	0x00000000
        /*0030*/ 	.short	0x0007
        /*0032*/ 	.short	0x0038
        /*0034*/ 	.byte	0x00, 0xf5, 0x21, 0x00


	//----- nvinfo : EIATTR_KPARAM_INFO
	.align		4
.L_407:
        /*0038*/ 	.byte	0x04, 0x17
        /*003a*/ 	.short	(.L_409 - .L_408)
.L_408:
        /*003c*/ 	.word	0x00000000
        /*0040*/ 	.short	0x0006
        /*0042*/ 	.short	0x0030
        /*0044*/ 	.byte	0x00, 0xf0, 0x21, 0x00


	//----- nvinfo : EIATTR_KPARAM_INFO
	.align		4
.L_409:
        /*0048*/ 	.byte	0x04, 0x17
        /*004a*/ 	.short	(.L_411 - .L_410)
.L_410:
        /*004c*/ 	.word	0x00000000
        /*0050*/ 	.short	0x0005
        /*0052*/ 	.short	0x0028
        /*0054*/ 	.byte	0x00, 0xf0, 0x21, 0x00


	//----- nvinfo : EIATTR_KPARAM_INFO
	.align		4
.L_411:
        /*0058*/ 	.byte	0x04, 0x17
        /*005a*/ 	.short	(.L_413 - .L_412)
.L_412:
        /*005c*/ 	.word	0x00000000
        /*0060*/ 	.short	0x0004
        /*0062*/ 	.short	0x0020
        /*0064*/ 	.byte	0x00, 0xf0, 0x21, 0x00


	//----- nvinfo : EIATTR_KPARAM_INFO
	.align		4
.L_413:
        /*0068*/ 	.byte	0x04, 0x17
        /*006a*/ 	.short	(.L_415 - .L_414)
.L_414:
        /*006c*/ 	.word	0x00000000
        /*0070*/ 	.short	0x0003
        /*0072*/ 	.short	0x0018
        /*0074*/ 	.byte	0x00, 0xf5, 0x21, 0x00


	//----- nvinfo : EIATTR_KPARAM_INFO
	.align		4
.L_415:
        /*0078*/ 	.byte	0x04, 0x17
        /*007a*/ 	.short	(.L_417 - .L_416)
.L_416:
        /*007c*/ 	.word	0x00000000
        /*0080*/ 	.short	0x0002
        /*0082*/ 	.short	0x0010
        /*0084*/ 	.byte	0x00, 0xf0, 0x21, 0x00


	//----- nvinfo : EIATTR_KPARAM_INFO
	.align		4
.L_417:
        /*0088*/ 	.byte	0x04, 0x17
        /*008a*/ 	.short	(.L_419 - .L_418)
.L_418:
        /*008c*/ 	.word	0x00000000
        /*0090*/ 	.short	0x0001
        /*0092*/ 	.short	0x0008
        /*0094*/ 	.byte	0x00, 0xf0, 0x21, 0x00


	//----- nvinfo : EIATTR_KPARAM_INFO
	.align		4
.L_419:
        /*0098*/ 	.byte	0x04, 0x17
        /*009a*/ 	.short	(.L_421 - .L_420)
.L_420:
        /*009c*/ 	.word	0x00000000
        /*00a0*/ 	.short	0x0000
        /*00a2*/ 	.short	0x0000
        /*00a4*/ 	.byte	0x00, 0xf5, 0x21, 0x00


	//----- nvinfo : EIATTR_SPARSE_MMA_MASK
	.align		4
.L_421:
        /*00a8*/ 	.byte	0x03, 0x50
        /*00aa*/ 	.short	0x0000


	//----- nvinfo : EIATTR_MAXREG_COUNT
	.align		4
        /*00ac*/ 	.byte	0x03, 0x1b
        /*00ae*/ 	.short	0x00ff


	//----- nvinfo : EIATTR_NUM_BARRIERS
	.align		4
        /*00b0*/ 	.byte	0x02, 0x4c
        /*00b2*/ 	.byte	0x01
	.zero		1


	//----- nvinfo : EIATTR_MERCURY_ISA_VERSION
	.align		4
        /*00b4*/ 	.byte	0x03, 0x5f
        /*00b6*/ 	.short	0x0101


	//----- nvinfo : EIATTR_VRC_CTA_INIT_COUNT
	.align		4
        /*00b8*/ 	.byte	0x02, 0x4a
	.zero		1
	.zero		1


	//----- nvinfo : EIATTR_EXIT_INSTR_OFFSETS
	.align		4
        /*00bc*/ 	.byte	0x04, 0x1c
        /*00be*/ 	.short	(.L_423 - .L_422)


	//   ....[0]....
.L_422:
        /*00c0*/ 	.word	0x00000150


	//   ....[1]....
        /*00c4*/ 	.word	0x00000540


	//   ....[2]....
        /*00c8*/ 	.word	0x00000620


	//----- nvinfo : EIATTR_CRS_STACK_SIZE
	.align		4
.L_423:
        /*00cc*/ 	.byte	0x04, 0x1e
        /*00ce*/ 	.short	(.L_425 - .L_424)
.L_424:
        /*00d0*/ 	.word	0x00000000


	//----- nvinfo : EIATTR_CBANK_PARAM_SIZE
	.align		4
.L_425:
        /*00d4*/ 	.byte	0x03, 0x19
        /*00d6*/ 	.short	0x004c


	//----- nvinfo : EIATTR_PARAM_CBANK
	.align		4
        /*00d8*/ 	.byte	0x04, 0x0a
        /*00da*/ 	.short	(.L_427 - .L_426)
	.align		4
.L_426:
        /*00dc*/ 	.word	index@(.nv.constant0._Z19maximum_kernel_samePKfmmS0_mmmPfmf)
        /*00e0*/ 	.short	0x0380
        /*00e2*/ 	.short	0x004c


	//----- nvinfo : EIATTR_SW_WAR
	.align		4
.L_427:
        /*00e4*/ 	.byte	0x04, 0x36
        /*00e6*/ 	.short	(.L_429 - .L_428)
.L_428:
        /*00e8*/ 	.word	0x00000008
.L_429:


//--------------------- .nv.info._Z14maximum_kernelPKfmmS0_mmmPfmf --------------------------
	.section	.nv.info._Z14maximum_kernelPKfmmS0_mmmPfmf,"",@"SHT_CUDA_INFO"
	.sectionflags	@""
	.align	4


	//----- nvinfo : EIATTR_CUDA_API_VERSION
	.align		4
        /*0000*/ 	.byte	0x04, 0x37
        /*0002*/ 	.short	(.L_431 - .L_430)
.L_430:
        /*0004*/ 	.word	0x00000082


	//----- nvinfo : EIATTR_KPARAM_INFO
	.align		4
.L_431:
        /*0008*/ 	.byte	0x04, 0x17
        /*000a*/ 	.short	(.L_433 - .L_432)
.L_432:
        /*000c*/ 	.word	0x00000000
        /*0010*/ 	.short	0x0009
        /*0012*/ 	.short	0x0048
        /*0014*/ 	.byte	0x00, 0xf0, 0x11, 0x00


	//----- nvinfo : EIATTR_KPARAM_INFO
	.align		4
.L_433:
        /*0018*/ 	.byte	0x04, 0x17
        /*001a*/ 	.short	(.L_435 - .L_434)
.L_434:
        /*001c*/ 	.word	0x00000000
        /*0020*/ 	.short	0x0008
        /*0022*/ 	.short	0x0040
        /*0024*/ 	.byte	0x00, 0xf0, 0x21, 0x00


	//----- nvinfo : EIATTR_KPARAM_INFO
	.align		4
.L_435:
        /*0028*/ 	.byte	0x04, 0x17
        /*002a*/ 	.short	(.L_437 - .L_436)
.L_436:
        /*002c*/ 	.word	0x00000000
        /*0030*/ 	.short	0x0007
        /*0032*/ 	.short	0x0038
        /*0034*/ 	.byte	0x00, 0xf5, 0x21, 0x00


	//----- nvinfo : EIATTR_KPARAM_INFO
	.align		4
.L_437:
        /*0038*/ 	.byte	0x04, 0x17
        /*003a*/ 	.short	(.L_439 - .L_438)
.L_438:
        /*003c*/ 	.word	0x00000000
        /*0040*/ 	.short	0x0006
        /*0042*/ 	.short	0x0030
        /*0044*/ 	.byte	0x00, 0xf0, 0x21, 0x00


	//----- nvinfo : EIATTR_KPARAM_INFO
	.align		4
.L_439:
        /*0048*/ 	.byte	0x04, 0x17
        /*004a*/ 	.short	(.L_441 - .L_440)
.L_440:
        /*004c*/ 	.word	0x00000000
        /*0050*/ 	.short	0x0005
        /*0052*/ 	.short	0x0028
        /*0054*/ 	.byte	0x00, 0xf0, 0x21, 0x00


	//----- nvinfo : EIATTR_KPARAM_INFO
	.align		4
.L_441:
        /*0058*/ 	.byte	0x04, 0x17
        /*005a*/ 	.short	(.L_443 - .L_442)
.L_442:
        /*005c*/ 	.word	0x00000000
        /*0060*/ 	.short	0x0004
        /*0062*/ 	.short	0x0020
        /*0064*/ 	.byte	0x00, 0xf0, 0x21, 0x00


	//----- nvinfo : EIATTR_KPARAM_INFO
	.align		4
.L_443:
        /*0068*/ 	.byte	0x04, 0x17
        /*006a*/ 	.short	(.L_445 - .L_444)
.L_444:
        /*006c*/ 	.word	0x00000000
        /*0070*/ 	.short	0x0003
        /*0072*/ 	.short	0x0018
        /*0074*/ 	.byte	0x00, 0xf5, 0x21, 0x00


	//----- nvinfo : EIATTR_KPARAM_INFO
	.align		4
.L_445:
        /*0078*/ 	.byte	0x04, 0x17
        /*007a*/ 	.short	(.L_447 - .L_446)
.L_446:
        /*007c*/ 	.word	0x00000000
        /*0080*/ 	.short	0x0002
        /*0082*/ 	.short	0x0010
        /*0084*/ 	.byte	0x00, 0xf0, 0x21, 0x00


	//----- nvinfo : EIATTR_KPARAM_INFO
	.align		4
.L_447:
        /*0088*/ 	.byte	0x04, 0x17
        /*008a*/ 	.short	(.L_449 - .L_448)
.L_448:
        /*008c*/ 	.word	0x00000000
        /*0090*/ 	.short	0x0001
        /*0092*/ 	.short	0x0008
        /*0094*/ 	.byte	0x00, 0xf0, 0x21, 0x00


	//----- nvinfo : EIATTR_KPARAM_INFO
	.align		4
.L_449:
        /*0098*/ 	.byte	0x04, 0x17
        /*009a*/ 	.short	(.L_451 - .L_450)
.L_450:
        /*009c*/ 	.word	0x00000000
        /*00a0*/ 	.short	0x0000
        /*00a2*/ 	.short	0x0000
        /*00a4*/ 	.byte	0x00, 0xf5, 0x21, 0x00


	//----- nvinfo : EIATTR_SPARSE_MMA_MASK
	.align		4
.L_451:
        /*00a8*/ 	.byte	0x03, 0x50
        /*00aa*/ 	.short	0x0000


	//----- nvinfo : EIATTR_MAXREG_COUNT
	.align		4
        /*00ac*/ 	.byte	0x03, 0x1b
        /*00ae*/ 	.short	0x00ff


	//----- nvinfo : EIATTR_NUM_BARRIERS
	.align		4
        /*00b0*/ 	.byte	0x02, 0x4c
        /*00b2*/ 	.byte	0x01
	.zero		1


	//----- nvinfo : EIATTR_MERCURY_ISA_VERSION
	.align		4
        /*00b4*/ 	.byte	0x03, 0x5f
        /*00b6*/ 	.short	0x0101


	//----- nvinfo : EIATTR_VRC_CTA_INIT_COUNT
	.align		4
        /*00b8*/ 	.byte	0x02, 0x4a
	.zero		1
	.zero		1


	//----- nvinfo : EIATTR_EXIT_INSTR_OFFSETS
	.align		4
        /*00bc*/ 	.byte	0x04, 0x1c
        /*00be*/ 	.short	(.L_453 - .L_452)


	//   ....[0]....
.L_452:
        /*00c0*/ 	.word	0x00000090


	//   ....[1]....
        /*00c4*/ 	.word	0x000004c0


	//   ....[2]....
        /*00c8*/ 	.word	0x000005c0


	//----- nvinfo : EIATTR_CRS_STACK_SIZE
	.align		4
.L_453:
        /*00cc*/ 	.byte	0x04, 0x1e
        /*00ce*/ 	.short	(.L_455 - .L_454)
.L_454:
        /*00d0*/ 	.word	0x00000000


	//----- nvinfo : EIATTR_CBANK_PARAM_SIZE
	.align		4
.L_455:
        /*00d4*/ 	.byte	0x03, 0x19
        /*00d6*/ 	.short	0x004c


	//----- nvinfo : EIATTR_PARAM_CBANK
	.align		4
        /*00d8*/ 	.byte	0x04, 0x0a
        /*00da*/ 	.short	(.L_457 - .L_456)
	.align		4
.L_456:
        /*00dc*/ 	.word	index@(.nv.constant0._Z14maximum_kernelPKfmmS0_mmmPfmf)
        /*00e0*/ 	.short	0x0380
        /*00e2*/ 	.short	0x004c


	//----- nvinfo : EIATTR_SW_WAR
	.align		4
.L_457:
        /*00e4*/ 	.byte	0x04, 0x36
        /*00e6*/ 	.short	(.L_459 - .L_458)
.L_458:
        /*00e8*/ 	.word	0x00000008
.L_459:


//--------------------- .nv.info._Z21euclidean_kernel_samePKfmmS0_mmmPfmf --------------------------
	.section	.nv.info._Z21euclidean_kernel_samePKfmmS0_mmmPfmf,"",@"SHT_CUDA_INFO"
	.sectionflags	@""
	.align	4


	//----- nvinfo : EIATTR_CUDA_API_VERSION
	.align		4
        /*0000*/ 	.byte	0x04, 0x37
        /*0002*/ 	.short	(.L_461 - .L_460)
.L_460:
        /*0004*/ 	.word	0x00000082


	//----- nvinfo : EIATTR_KPARAM_INFO
	.align		4
.L_461:
        /*0008*/ 	.byte	0x04, 0x17
        /*000a*/ 	.short	(.L_463 - .L_462)
.L_462:
        /*000c*/ 	.word	0x00000000
        /*0010*/ 	.short	0x0009
        /*0012*/ 	.short	0x0048
        /*0014*/ 	.byte	0x00, 0xf0, 0x11, 0x00


	//----- nvinfo : EIATTR_KPARAM_INFO
	.align		4
.L_463:
        /*0018*/ 	.byte	0x04, 0x17
        /*001a*/ 	.short	(.L_465 - .L_464)
.L_464:
        /*001c*/ 	.word	0x00000000
        /*0020*/ 	.short	0x0008
        /*0022*/ 	.short	0x0040
        /*0024*/ 	.byte	0x00, 0xf0, 0x21, 0x00


	//----- nvinfo : EIATTR_KPARAM_INFO
	.align		4
.L_465:
        /*0028*/ 	.byte	0x04, 0x17
        /*002a*/ 	.short	(.L_467 - .L_466)
.L_466:
        /*002c*/ 	.word	0x00000000
        /*0030*/ 	.short	0x0007
        /*0032*/ 	.short	0x0038
        /*0034*/ 	.byte	0x00, 0xf5, 0x21, 0x00


	//----- nvinfo : EIATTR_KPARAM_INFO
	.align		4
.L_467:
        /*0038*/ 	.byte	0x04, 0x17
        /*003a*/ 	.short	(.L_469 - .L_468)
.L_468:
        /*003c*/ 	.word	0x00000000
        /*0040*/ 	.short	0x0006
        /*0042*/ 	.short	0x0030
        /*0044*/ 	.byte	0x00, 0xf0, 0x21, 0x00


	//----- nvinfo : EIATTR_KPARAM_INFO
	.align		4
.L_469:
        /*0048*/ 	.byte	0x04, 0x17
        /*004a*/ 	.short	(.L_471 - .L_470)
.L_470:
        /*004c*/ 	.word	0x00000000
        /*0050*/ 	.short	0x0005
        /*0052*/ 	.short	0x0028
        /*0054*/ 	.byte	0x00, 0xf0, 0x21, 0x00


	//----- nvinfo : EIATTR_KPARAM_INFO
	.align		4
.L_471:
        /*0058*/ 	.byte	0x04, 0x17
        /*005a*/ 	.short	(.L_473 - .L_472)
.L_472:
        /*005c*/ 	.word	0x00000000
        /*0060*/ 	.short	0x0004
        /*0062*/ 	.short	0x0020
        /*0064*/ 	.byte	0x00, 0xf0, 0x21, 0x00


	//----- nvinfo : EIATTR_KPARAM_INFO
	.align		4
.L_473:
        /*0068*/ 	.byte	0x04, 0x17
        /*006a*/ 	.short	(.L_475 - .L_474)
.L_474:
        /*006c*/ 	.word	0x00000000
        /*0070*/ 	.short	0x0003
        /*0072*/ 	.short	0x0018
        /*0074*/ 	.byte	0x00, 0xf5, 0x21, 0x00


	//----- nvinfo : EIATTR_KPARAM_INFO
	.align		4
.L_475:
        /*0078*/ 	.byte	0x04, 0x17
        /*007a*/ 	.short	(.L_477 - .L_476)
.L_476:
        /*007c*/ 	.word	0x00000000
        /*0080*/ 	.short	0x0002
        /*0082*/ 	.short	0x0010
        /*0084*/ 	.byte	0x00, 0xf0, 0x21, 0x00


	//----- nvinfo : EIATTR_KPARAM_INFO
	.align		4
.L_477:
        /*0088*/ 	.byte	0x04, 0x17
        /*008a*/ 	.short	(.L_479 - .L_478)
.L_478:
        /*008c*/ 	.word	0x00000000
        /*0090*/ 	.short	0x0001
        /*0092*/ 	.short	0x0008
        /*0094*/ 	.byte	0x00, 0xf0, 0x21, 0x00


	//----- nvinfo : EIATTR_KPARAM_INFO
	.align		4
.L_479:
        /*0098*/ 	.byte	0x04, 0x17
        /*009a*/ 	.short	(.L_481 - .L_480)
.L_480:
        /*009c*/ 	.word	0x00000000
        /*00a0*/ 	.short	0x0000
        /*00a2*/ 	.short	0x0000
        /*00a4*/ 	.byte	0x00, 0xf5, 0x21, 0x00


	//----- nvinfo : EIATTR_SPARSE_MMA_MASK
	.align		4
.L_481:
        /*00a8*/ 	.byte	0x03, 0x50
        /*00aa*/ 	.short	0x0000


	//----- nvinfo : EIATTR_MAXREG_COUNT
	.align		4
        /*00ac*/ 	.byte	0x03, 0x1b
        /*00ae*/ 	.short	0x00ff


	//----- nvinfo : EIATTR_NUM_BARRIERS
	.align		4
        /*00b0*/ 	.byte	0x02, 0x4c
        /*00b2*/ 	.byte	0x01
	.zero		1


	//----- nvinfo : EIATTR_MERCURY_ISA_VERSION
	.align		4
        /*00b4*/ 	.byte	0x03, 0x5f
        /*00b6*/ 	.short	0x0101


	//----- nvinfo : EIATTR_VRC_CTA_INIT_COUNT
	.align		4
        /*00b8*/ 	.byte	0x02, 0x4a
	.zero		1
	.zero		1


	//----- nvinfo : EIATTR_EXIT_INSTR_OFFSETS
	.align		4
        /*00bc*/ 	.byte	0x04, 0x1c
        /*00be*/ 	.short	(.L_483 - .L_482)


	//   ....[0]....
.L_482:
        /*00c0*/ 	.word	0x00000150


	//   ....[1]....
        /*00c4*/ 	.word	0x00000dd0


	//   ....[2]....
        /*00c8*/ 	.word	0x00000f60


	//----- nvinfo : EIATTR_CRS_STACK_SIZE
	.align		4
.L_483:
        /*00cc*/ 	.byte	0x04, 0x1e
        /*00ce*/ 	.short	(.L_485 - .L_484)
.L_484:
        /*00d0*/ 	.word	0x00000000


	//----- nvinfo : EIATTR_CBANK_PARAM_SIZE
	.align		4
.L_485:
        /*00d4*/ 	.byte	0x03, 0x19
        /*00d6*/ 	.short	0x004c


	//----- nvinfo : EIATTR_PARAM_CBANK
	.align		4
        /*00d8*/ 	.byte	0x04, 0x0a
        /*00da*/ 	.short	(.L_487 - .L_486)
	.align		4
.L_486:
        /*00dc*/ 	.word	index@(.nv.constant0._Z21euclidean_kernel_samePKfmmS0_mmmPfmf)
        /*00e0*/ 	.short	0x0380
        /*00e2*/ 	.short	0x004c


	//----- nvinfo : EIATTR_SW_WAR
	.align		4
.L_487:
        /*00e4*/ 	.byte	0x04, 0x36
        /*00e6*/ 	.short	(.L_489 - .L_488)
.L_488:
        /*00e8*/ 	.word	0x00000008
.L_489:


//--------------------- .nv.info._Z16euclidean_kernelPKfmmS0_mmmPfmf --------------------------
	.section	.nv.info._Z16euclidean_kernelPKfmmS0_mmmPfmf,"",@"SHT_CUDA_INFO"
	.sectionflags	@""
	.align	4


	//----- nvinfo : EIATTR_CUDA_API_VERSION
	.align		4
        /*0000*/ 	.byte	0x04, 0x37
        /*0002*/ 	.short	(.L_491 - .L_490)
.L_490:
        /*0004*/ 	.word	0x00000082


	//----- nvinfo : EIATTR_KPARAM_INFO
	.align		4
.L_491:
        /*0008*/ 	.byte	0x04, 0x17
        /*000a*/ 	.short	(.L_493 - .L_492)
.L_492:
        /*000c*/ 	.word	0x00000000
        /*0010*/ 	.short	0x0009
        /*0012*/ 	.short	0x0048
        /*0014*/ 	.byte	0x00, 0xf0, 0x11, 0x00


	//----- nvinfo : EIATTR_KPARAM_INFO
	.align		4
.L_493:
        /*0018*/ 	.byte	0x04, 0x17
        /*001a*/ 	.short	(.L_495 - .L_494)
.L_494:
        /*001c*/ 	.word	0x00000000
        /*0020*/ 	.short	0x0008
        /*0022*/ 	.short	0x0040
        /*0024*/ 	.byte	0x00, 0xf0, 0x21, 0x00


	//----- nvinfo : EIATTR_KPARAM_INFO
	.align		4
.L_495:
        /*0028*/ 	.byte	0x04, 0x17
        /*002a*/ 	.short	(.L_497 - .L_496)
.L_496:
        /*002c*/ 	.word	0x00000000
        /*0030*/ 	.short	0x0007
        /*0032*/ 	.short	0x0038
        /*0034*/ 	.byte	0x00, 0xf5, 0x21, 0x00


	//----- nvinfo : EIATTR_KPARAM_INFO
	.align		4
.L_497:
        /*0038*/ 	.byte	0x04, 0x17
        /*003a*/ 	.short	(.L_499 - .L_498)
.L_498:
        /*003c*/ 	.word	0x00000000
        /*0040*/ 	.short	0x0006
        /*0042*/ 	.short	0x0030
        /*0044*/ 	.byte	0x00, 0xf0, 0x21, 0x00


	//----- nvinfo : EIATTR_KPARAM_INFO
	.align		4
.L_499:
        /*0048*/ 	.byte	0x04, 0x17
        /*004a*/ 	.short	(.L_501 - .L_500)
.L_500:
        /*004c*/ 	.word	0x00000000
        /*0050*/ 	.short	0x0005
        /*0052*/ 	.short	0x0028
        /*0054*/ 	.byte	0x00, 0xf0, 0x21, 0x00


	//----- nvinfo : EIATTR_KPARAM_INFO
	.align		4
.L_501:
        /*0058*/ 	.byte	0x04, 0x17
        /*005a*/ 	.short	(.L_503 - .L_502)
.L_502:
        /*005c*/ 	.word	0x00000000
        /*0060*/ 	.short	0x0004
        /*0062*/ 	.short	0x0020
        /*0064*/ 	.byte	0x00, 0xf0, 0x21, 0x00


	//----- nvinfo : EIATTR_KPARAM_INFO
	.align		4
.L_503:
        /*0068*/ 	.byte	0x04, 0x17
        /*006a*/ 	.short	(.L_505 - .L_504)
.L_504:
        /*006c*/ 	.word	0x00000000
        /*0070*/ 	.short	0x0003
        /*0072*/ 	.short	0x0018
        /*0074*/ 	.byte	0x00, 0xf5, 0x21, 0x00


	//----- nvinfo : EIATTR_KPARAM_INFO
	.align		4
.L_505:
        /*0078*/ 	.byte	0x04, 0x17
        /*007a*/ 	.short	(.L_507 - .L_506)
.L_506:
        /*007c*/ 	.word	0x00000000
        /*0080*/ 	.short	0x0002
        /*0082*/ 	.short	0x0010
        /*0084*/ 	.byte	0x00, 0xf0, 0x21, 0x00


	//----- nvinfo : EIATTR_KPARAM_INFO
	.align		4
.L_507:
        /*0088*/ 	.byte	0x04, 0x17
        /*008a*/ 	.short	(.L_509 - .L_508)
.L_508:
        /*008c*/ 	.word	0x00000000
        /*0090*/ 	.short	0x0001
        /*0092*/ 	.short	0x0008
        /*0094*/ 	.byte	0x00, 0xf0, 0x21, 0x00


	//----- nvinfo : EIATTR_KPARAM_INFO
	.align		4
.L_509:
        /*0098*/ 	.byte	0x04, 0x17
        /*009a*/ 	.short	(.L_511 - .L_510)
.L_510:
        /*009c*/ 	.word	0x00000000
        /*00a0*/ 	.short	0x0000
        /*00a2*/ 	.short	0x0000
        /*00a4*/ 	.byte	0x00, 0xf5, 0x21, 0x00


	//----- nvinfo : EIATTR_SPARSE_MMA_MASK
	.align		4
.L_511:
        /*00a8*/ 	.byte	0x03, 0x50
        /*00aa*/ 	.short	0x0000


	//----- nvinfo : EIATTR_MAXREG_COUNT
	.align		4
        /*00ac*/ 	.byte	0x03, 0x1b
        /*00ae*/ 	.short	0x00ff


	//----- nvinfo : EIATTR_NUM_BARRIERS
	.align		4
        /*00b0*/ 	.byte	0x02, 0x4c
        /*00b2*/ 	.byte	0x01
	.zero		1


	//----- nvinfo : EIATTR_MERCURY_ISA_VERSION
	.align		4
        /*00b4*/ 	.byte	0x03, 0x5f
        /*00b6*/ 	.short	0x0101


	//----- nvinfo : EIATTR_VRC_CTA_INIT_COUNT
	.align		4
        /*00b8*/ 	.byte	0x02, 0x4a
	.zero		1
	.zero		1


	//----- nvinfo : EIATTR_EXIT_INSTR_OFFSETS
	.align		4
        /*00bc*/ 	.byte	0x04, 0x1c
        /*00be*/ 	.short	(.L_513 - .L_512)


	//   ....[0]....
.L_512:
        /*00c0*/ 	.word	0x00000090


	//   ....[1]....
        /*00c4*/ 	.word	0x000004b0


	//   ....[2]....
        /*00c8*/ 	.word	0x00000660


	//----- nvinfo : EIATTR_CRS_STACK_SIZE
	.align		4
.L_513:
        /*00cc*/ 	.byte	0x04, 0x1e
        /*00ce*/ 	.short	(.L_515 - .L_514)
.L_514:
        /*00d0*/ 	.word	0x00000000


	//----- nvinfo : EIATTR_CBANK_PARAM_SIZE
	.align		4
.L_515:
        /*00d4*/ 	.byte	0x03, 0x19
        /*00d6*/ 	.short	0x004c


	//----- nvinfo : EIATTR_PARAM_CBANK
	.align		4
        /*00d8*/ 	.byte	0x04, 0x0a
        /*00da*/ 	.short	(.L_517 - .L_516)
	.align		4
.L_516:
        /*00dc*/ 	.word	index@(.nv.constant0._Z16euclidean_kernelPKfmmS0_mmmPfmf)
        /*00e0*/ 	.short	0x0380
        /*00e2*/ 	.short	0x004c


	//----- nvinfo : EIATTR_SW_WAR
	.align		4
.L_517:
        /*00e4*/ 	.byte	0x04, 0x36
        /*00e6*/ 	.short	(.L_519 - .L_518)
.L_518:
        /*00e8*/ 	.word	0x00000008
.L_519:


//--------------------- .nv.callgraph             --------------------------
	.section	.nv.callgraph,"",@"SHT_CUDA_CALLGRAPH"
	.align	4
	.sectionentsize	8
	.align		4
        /*0000*/ 	.word	0x00000000
	.align		4
        /*0004*/ 	.word	0xffffffff
	.align		4
        /*0008*/ 	.word	0x00000000
	.align		4
        /*000c*/ 	.word	0xfffffffe
	.align		4
        /*0010*/ 	.word	0x00000000
	.align		4
        /*0014*/ 	.word	0xfffffffd
	.align		4
        /*0018*/ 	.word	0x00000000
	.align		4
        /*001c*/ 	.word	0xfffffffc


//--------------------- .text._Z15dot_kernel_samePKfmmS0_mmmPfmf --------------------------
	.section	.text._Z15dot_kernel_samePKfmmS0_mmmPfmf,"ax",@progbits
	.align	128
        .global         _Z15dot_kernel_samePKfmmS0_mmmPfmf
        .type           _Z15dot_kernel_samePKfmmS0_mmmPfmf,@function
        .size           _Z15dot_kernel_samePKfmmS0_mmmPfmf,(.L_x_177 - _Z15dot_kernel_samePKfmmS0_mmmPfmf)
        .other          _Z15dot_kernel_samePKfmmS0_mmmPfmf,@"STO_CUDA_ENTRY STV_DEFAULT"
_Z15dot_kernel_samePKfmmS0_mmmPfmf:
.text._Z15dot_kernel_samePKfmmS0_mmmPfmf:
[----:B------:R-:W-:Y:S01]  /*0000*/  LDC R1, c[0x0][0x37c] ;  /* 0x0000df00ff017b82 */ /* 0x000fe20000000800 */
[----:B------:R-:W0:Y:S07]  /*0010*/  S2R R2, SR_CTAID.Y ;  /* 0x0000000000027919 */ /* 0x000e2e0000002600 */
[----:B------:R-:W0:Y:S08]  /*0020*/  LDC.64 R4, c[0x0][0x390] ;  /* 0x0000e400ff047b82 */ /* 0x000e300000000a00 */
[----:B------:R-:W1:Y:S01]  /*0030*/  S2UR UR6, SR_CTAID.X ;  /* 0x00000000000679c3 */ /* 0x000e620000002500 */
[----:B0-----:R-:W-:-:S02]  /*0040*/  ISETP.GE.U32.AND P1, PT, R2, R4, PT ;  /* 0x000000040200720c */ /* 0x001fc40003f26070 */
[----:B-1----:R-:W-:-:S04]  /*0050*/  ISETP.LT.U32.AND P0, PT, R2, UR6, PT ;  /* 0x0000000602007c0c */ /* 0x002fc8000bf01070 */
[----:B------:R-:W-:-:S13]  /*0060*/  ISETP.GE.U32.OR.EX P0, PT, RZ, R5, P0, P1 ;  /* 0x00000005ff00720c */ /* 0x000fda0000706510 */
[----:B------:R-:W-:Y:S05]  /*0070*/  @P0 EXIT ;  /* 0x000000000000094d */ /* 0x000fea0003800000 */
[----:B------:R-:W0:Y:S01]  /*0080*/  S2R R4, SR_TID.X ;  /* 0x0000000000047919 */ /* 0x000e220000002100 */
[----:B------:R-:W1:Y:S01]  /*0090*/  S2UR UR5, SR_CgaCtaId ;  /* 0x00000000000579c3 */ /* 0x000e620000008800 */
[----:B------:R-:W2:Y:S01]  /*00a0*/  LDCU.64 UR10, c[0x0][0x3b0] ;  /* 0x00007600ff0a77ac */ /* 0x000ea20008000a00 */
[----:B------:R-:W-:Y:S01]  /*00b0*/  BSSY.RECONVERGENT B0, `(.L_x_0) ;  /* 0x0000024000007945 */ /* 0x000fe20003800200 */
[----:B------:R-:W-:Y:S01]  /*00c0*/  UMOV UR4, 0x400 ;  /* 0x0000040000047882 */ /* 0x000fe20000000000 */
[----:B------:R-:W3:Y:S01]  /*00d0*/  LDCU.64 UR8, c[0x0][0x358] ;  /* 0x00006b00ff0877ac */ /* 0x000ee20008000a00 */
[----:B-1----:R-:W-:-:S06]  /*00e0*/  ULEA UR4, UR5, UR4, 0x18 ;  /* 0x0000000405047291 */ /* 0x002fcc000f8ec0ff */
[C---:B0-----:R-:W-:Y:S02]  /*00f0*/  LEA R0, R4.reuse, UR4, 0x2 ;  /* 0x0000000404007c11 */ /* 0x041fe4000f8e10ff */
[----:B--2---:R-:W-:-:S03]  /*0100*/  ISETP.GE.U32.AND P0, PT, R4, UR10, PT ;  /* 0x0000000a04007c0c */ /* 0x004fc6000bf06070 */
[----:B------:R0:W-:Y:S01]  /*0110*/  STS [R0], RZ ;  /* 0x000000ff00007388 */ /* 0x0001e20000000800 */
[----:B------:R-:W-:-:S13]  /*0120*/  ISETP.GE.U32.AND.EX P0, PT, RZ, UR11, PT, P0 ;  /* 0x0000000bff007c0c */ /* 0x000fda000bf06100 */
[----:B0--3--:R-:W-:Y:S05]  /*0130*/  @P0 BRA `(.L_x_1) ;  /* 0x00000000006c0947 */ /* 0x009fea0003800000 */
[----:B------:R-:W0:Y:S01]  /*0140*/  LDC R18, c[0x0][0x360] ;  /* 0x0000d800ff127b82 */ /* 0x000e220000000800 */
[----:B------:R-:W-:Y:S01]  /*0150*/  BSSY.RECONVERGENT B1, `(.L_x_2) ;  /* 0x0000018000017945 */ /* 0x000fe20003800200 */
[----:B------:R-:W-:Y:S02]  /*0160*/  IMAD.MOV.U32 R5, RZ, RZ, RZ ;  /* 0x000000ffff057224 */ /* 0x000fe400078e00ff */
[----:B------:R-:W-:Y:S02]  /*0170*/  IMAD.MOV.U32 R19, RZ, RZ, R4 ;  /* 0x000000ffff137224 */ /* 0x000fe400078e0004 */
[----:B------:R-:W-:Y:S02]  /*0180*/  IMAD.MOV.U32 R20, RZ, RZ, RZ ;  /* 0x000000ffff147224 */ /* 0x000fe400078e00ff */
[----:B------:R-:W1:Y:S08]  /*0190*/  LDC.64 R6, c[0x0][0x380] ;  /* 0x0000e000ff067b82 */ /* 0x000e700000000a00 */
[----:B------:R-:W2:Y:S02]  /*01a0*/  LDC.64 R8, c[0x0][0x388] ;  /* 0x0000e200ff087b82 */ /* 0x000ea40000000a00 */
.L_x_3:
[----:B------:R-:W-:Y:S02]  /*01b0*/  IMAD.MOV.U32 R12, RZ, RZ, R19 ;  /* 0x000000ffff0c7224 */ /* 0x000fe400078e0013 */
[----:B------:R-:W-:Y:S02]  /*01c0*/  IMAD.MOV.U32 R13, RZ, RZ, R20 ;  /* 0x000000ffff0d7224 */ /* 0x000fe400078e0014 */
[----:B--2---:R-:W-:-:S04]  /*01d0*/  IMAD.WIDE.U32 R10, R8, UR6, R12 ;  /* 0x00000006080a7c25 */ /* 0x004fc8000f8e000c */
[----:B------:R-:W-:Y:S01]  /*01e0*/  IMAD.WIDE.U32 R14, R2, R8, R12 ;  /* 0x00000008020e7225 */ /* 0x000fe200078e000c */
[----:B-1----:R-:W-:-:S03]  /*01f0*/  LEA R16, P0, R10, R6, 0x2 ;  /* 0x000000060a107211 */ /* 0x002fc600078010ff */
[----:B------:R-:W-:Y:S01]  /*0200*/  IMAD R13, R9, UR6, R11 ;  /* 0x00000006090d7c24 */ /* 0x000fe2000f8e020b */
[----:B------:R-:W-:Y:S01]  /*0210*/  LEA R12, P1, R14, R6, 0x2 ;  /* 0x000000060e0c7211 */ /* 0x000fe200078210ff */
[----:B------:R-:W-:-:S03]  /*0220*/  IMAD R11, R2, R9, R15 ;  /* 0x00000009020b7224 */ /* 0x000fc600078e020f */
[-C--:B------:R-:W-:Y:S02]  /*0230*/  LEA.HI.X R17, R10, R7.reuse, R13, 0x2, P0 ;  /* 0x000000070a117211 */ /* 0x080fe400000f140d */
[----:B------:R-:W-:-:S03]  /*0240*/  LEA.HI.X R13, R14, R7, R11, 0x2, P1 ;  /* 0x000000070e0d7211 */ /* 0x000fc600008f140b */
[----:B------:R-:W2:Y:S04]  /*0250*/  LDG.E R16, desc[UR8][R16.64] ;  /* 0x0000000810107981 */ /* 0x000ea8000c1e1900 */
[----:B------:R-:W2:Y:S01]  /*0260*/  LDG.E R12, desc[UR8][R12.64] ;  /* 0x000000080c0c7981 */ /* 0x000ea2000c1e1900 */
[----:B0-----:R-:W-:-:S05]  /*0270*/  IADD3 R19, P0, PT, R18, R19, RZ ;  /* 0x0000001312137210 */ /* 0x001fca0007f1e0ff */
[----:B------:R-:W-:Y:S01]  /*0280*/  IMAD.X R20, RZ, RZ, R20, P0 ;  /* 0x000000ffff147224 */ /* 0x000fe200000e0614 */
[----:B------:R-:W-:-:S04]  /*0290*/  ISETP.GE.U32.AND P0, PT, R19, UR10, PT ;  /* 0x0000000a13007c0c */ /* 0x000fc8000bf06070 */
[----:B------:R-:W-:Y:S01]  /*02a0*/  ISETP.GE.U32.AND.EX P0, PT, R20, UR11, PT, P0 ;  /* 0x0000000b14007c0c */ /* 0x000fe2000bf06100 */
[----:B--2---:R-:W-:-:S12]  /*02b0*/  FFMA R5, R16, R12, R5 ;  /* 0x0000000c10057223 */ /* 0x004fd80000000005 */
[----:B------:R-:W-:Y:S05]  /*02c0*/  @!P0 BRA `(.L_x_3) ;  /* 0xfffffffc00b88947 */ /* 0x000fea000383ffff */
[----:B------:R-:W-:Y:S05]  /*02d0*/  BSYNC.RECONVERGENT B1 ;  /* 0x0000000000017941 */ /* 0x000fea0003800200 */
.L_x_2:
[----:B------:R0:W-:Y:S02]  /*02e0*/  STS [R0], R5 ;  /* 0x0000000500007388 */ /* 0x0001e40000000800 */
.L_x_1:
[----:B------:R-:W-:Y:S05]  /*02f0*/  BSYNC.RECONVERGENT B0 ;  /* 0x0000000000007941 */ /* 0x000fea0003800200 */
.L_x_0:
[----:B------:R-:W1:Y:S01]  /*0300*/  LDCU UR4, c[0x0][0x360] ;  /* 0x00006c00ff0477ac */ /* 0x000e620008000800 */
[----:B------:R-:W-:Y:S01]  /*0310*/  BAR.SYNC.DEFER_BLOCKING 0x0 ;  /* 0x0000000000007b1d */ /* 0x000fe20000010000 */
[----:B------:R-:W-:Y:S01]  /*0320*/  ISETP.NE.AND P1, PT, R4, RZ, PT ;  /* 0x000000ff0400720c */ /* 0x000fe20003f25270 */
[----:B-1----:R-:W-:-:S09]  /*0330*/  UISETP.GE.U32.AND UP0, UPT, UR4, 0x2, UPT ;  /* 0x000000020400788c */ /* 0x002fd2000bf06070 */
[----:B------:R-:W-:Y:S05]  /*0340*/  BRA.U !UP0, `(.L_x_4) ;  /* 0x0000000108487547 */ /* 0x000fea000b800000 */
[----:B------:R-:W-:Y:S01]  /*0350*/  USHF.R.U32.HI UR4, URZ, 0x1, UR4 ;  /* 0x00000001ff047899 */ /* 0x000fe20008011604 */
[----:B------:R-:W-:-:S05]  /*0360*/  IMAD.MOV.U32 R10, RZ, RZ, RZ ;  /* 0x000000ffff0a7224 */ /* 0x000fca00078e00ff */
[----:B------:R-:W-:-:S07]  /*0370*/  IMAD.U32 R9, RZ, RZ, UR4 ;  /* 0x00000004ff097e24 */ /* 0x000fce000f8e00ff */
.L_x_5:
[----:B------:R-:W-:Y:S02]  /*0380*/  ISETP.GT.U32.AND P0, PT, R9, R4, PT ;  /* 0x000000040900720c */ /* 0x000fe40003f04070 */
[----:B------:R-:W-:Y:S02]  /*0390*/  SHF.R.U32.HI R8, RZ, 0x1, R10 ;  /* 0x00000001ff087819 */ /* 0x000fe4000001160a */
[----:B------:R-:W-:-:S13]  /*03a0*/  ISETP.GT.U32.AND.EX P0, PT, R10, RZ, PT, P0 ;  /* 0x000000ff0a00720c */ /* 0x000fda0003f04100 */
[----:B0-----:R-:W-:Y:S01]  /*03b0*/  @P0 IMAD R5, R9, 0x4, R0 ;  /* 0x0000000409050824 */ /* 0x001fe200078e0200 */
[----:B------:R-:W-:Y:S05]  /*03c0*/  @P0 LDS R6, [R0] ;  /* 0x0000000000060984 */ /* 0x000fea0000000800 */
[----:B------:R-:W0:Y:S02]  /*03d0*/  @P0 LDS R5, [R5] ;  /* 0x0000000005050984 */ /* 0x000e240000000800 */
[----:B0-----:R-:W-:Y:S01]  /*03e0*/  @P0 FADD R7, R5, R6 ;  /* 0x0000000605070221 */ /* 0x001fe20000000000 */
[----:B------:R-:W-:-:S04]  /*03f0*/  SHF.R.U64 R6, R9, 0x1, R10 ;  /* 0x0000000109067819 */ /* 0x000fc8000000120a */
[----:B------:R1:W-:Y:S01]  /*0400*/  @P0 STS [R0], R7 ;  /* 0x0000000700000388 */ /* 0x0003e20000000800 */
[----:B------:R-:W-:Y:S01]  /*0410*/  BAR.SYNC.DEFER_BLOCKING 0x0 ;  /* 0x0000000000007b1d */ /* 0x000fe20000010000 */
[----:B------:R-:W-:Y:S01]  /*0420*/  ISETP.GT.U32.AND P0, PT, R9, 0x1, PT ;  /* 0x000000010900780c */ /* 0x000fe20003f04070 */
[----:B------:R-:W-:-:S03]  /*0430*/  IMAD.MOV.U32 R9, RZ, RZ, R6 ;  /* 0x000000ffff097224 */ /* 0x000fc600078e0006 */
[----:B------:R-:W-:Y:S01]  /*0440*/  ISETP.GT.U32.AND.EX P0, PT, R10, RZ, PT, P0 ;  /* 0x000000ff0a00720c */ /* 0x000fe20003f04100 */
[----:B------:R-:W-:-:S12]  /*0450*/  IMAD.MOV.U32 R10, RZ, RZ, R8 ;  /* 0x000000ffff0a7224 */ /* 0x000fd800078e0008 */
[----:B-1----:R-:W-:Y:S05]  /*0460*/  @P0 BRA `(.L_x_5) ;  /* 0xfffffffc00c40947 */ /* 0x002fea000383ffff */
.L_x_4:
[----:B------:R-:W-:Y:S05]  /*0470*/  @P1 EXIT ;  /* 0x000000000000194d */ /* 0x000fea0003800000 */
[----:B------:R-:W1:Y:S01]  /*0480*/  S2UR UR5, SR_CgaCtaId ;  /* 0x00000000000579c3 */ /* 0x000e620000008800 */
[----:B------:R-:W-:Y:S01]  /*0490*/  UMOV UR4, 0x400 ;  /* 0x0000040000047882 */ /* 0x000fe20000000000 */
[----:B------:R-:W-:-:S06]  /*04a0*/  IMAD.MOV.U32 R3, RZ, RZ, RZ ;  /* 0x000000ffff037224 */ /* 0x000fcc00078e00ff */
[----:B------:R-:W2:Y:S08]  /*04b0*/  LDC.64 R8, c[0x0][0x3c0] ;  /* 0x0000f000ff087b82 */ /* 0x000eb00000000a00 */
[----:B------:R-:W3:Y:S01]  /*04c0*/  LDC.64 R12, c[0x0][0x3b8] ;  /* 0x0000ee00ff0c7b82 */ /* 0x000ee20000000a00 */
[----:B-1----:R-:W-:-:S03]  /*04d0*/  ULEA UR4, UR5, UR4, 0x18 ;  /* 0x0000000405047291 */ /* 0x002fc6000f8ec0ff */
[----:B------:R-:W-:Y:S01]  /*04e0*/  UMOV UR5, URZ ;  /* 0x000000ff00057c82 */ /* 0x000fe20008000000 */
[----:B--2---:R-:W-:-:S05]  /*04f0*/  IMAD.WIDE.U32 R6, R8, UR6, R2 ;  /* 0x0000000608067c25 */ /* 0x004fca000f8e0002 */
[----:B------:R-:W1:Y:S01]  /*0500*/  LDS R11, [UR4] ;  /* 0x00000004ff0b7984 */ /* 0x000e620008000800 */
[----:B------:R-:W-:Y:S02]  /*0510*/  UMOV UR4, UR6 ;  /* 0x0000000600047c82 */ /* 0x000fe40008000000 */
[----:B0-----:R-:W-:-:S04]  /*0520*/  IMAD.WIDE.U32 R4, R2, R8, UR4 ;  /* 0x0000000402047e25 */ /* 0x001fc8000f8e0008 */
[----:B------:R-:W-:Y:S01]  /*0530*/  IMAD R3, R2, R9, R5 ;  /* 0x0000000902037224 */ /* 0x000fe200078e0205 */
[-C--:B---3--:R-:W-:Y:S01]  /*0540*/  LEA R2, P0, R4, R12.reuse, 0x2 ;  /* 0x0000000c04027211 */ /* 0x088fe200078010ff */
[----:B------:R-:W-:Y:S01]  /*0550*/  IMAD R0, R9, UR6, R7 ;  /* 0x0000000609007c24 */ /* 0x000fe2000f8e0207 */
[----:B------:R-:W-:Y:S02]  /*0560*/  LEA R8, P1, R6, R12, 0x2 ;  /* 0x0000000c06087211 */ /* 0x000fe400078210ff */
[-C--:B------:R-:W-:Y:S02]  /*0570*/  LEA.HI.X R3, R4, R13.reuse, R3, 0x2, P0 ;  /* 0x0000000d04037211 */ /* 0x080fe400000f1403 */
[----:B------:R-:W-:-:S03]  /*0580*/  LEA.HI.X R9, R6, R13, R0, 0x2, P1 ;  /* 0x0000000d06097211 */ /* 0x000fc600008f1400 */
[----:B-1----:R-:W-:Y:S04]  /*0590*/  STG.E desc[UR8][R2.64], R11 ;  /* 0x0000000b02007986 */ /* 0x002fe8000c101908 */
[----:B------:R-:W-:Y:S01]  /*05a0*/  STG.E desc[UR8][R8.64], R11 ;  /* 0x0000000b08007986 */ /* 0x000fe2000c101908 */
[----:B------:R-:W-:Y:S05]  /*05b0*/  EXIT ;  /* 0x000000000000794d */ /* 0x000fea0003800000 */
.L_x_6:
[----:B------:R-:W-:-:S00]  /*05c0*/  BRA `(.L_x_6) ;  /* 0xfffffffc00fc7947 */ /* 0x000fc0000383ffff */
[----:B------:R-:W-:-:S00]  /*05d0*/  NOP ;  /* 0x0000000000007918 */ /* 0x000fc00000000000 */
        /* <DEDUP_REMOVED lines=10> */
.L_x_177:


//--------------------- .text._Z10dot_kernelPKfmmS0_mmmPfmf --------------------------
	.section	.text._Z10dot_kernelPKfmmS0_mmmPfmf,"ax",@progbits
	.align	128
        .global         _Z10dot_kernelPKfmmS0_mmmPfmf
        .type           _Z10dot_kernelPKfmmS0_mmmPfmf,@function
        .size           _Z10dot_kernelPKfmmS0_mmmPfmf,(.L_x_178 - _Z10dot_kernelPKfmmS0_mmmPfmf)
        .other          _Z10dot_kernelPKfmmS0_mmmPfmf,@"STO_CUDA_ENTRY STV_DEFAULT"
_Z10dot_kernelPKfmmS0_mmmPfmf:
.text._Z10dot_kernelPKfmmS0_mmmPfmf:
[----:B------:R-:W-:Y:S08]  /*0000*/  LDC R1, c[0x0][0x37c] ;  /* 0x0000df00ff017b82 */ /* 0x000ff00000000800 */
[----:B------:R-:W0:Y:S08]  /*0010*/  S2UR UR12, SR_CTAID.Y ;  /* 0x00000000000c79c3 */ /* 0x000e300000002600 */
[----:B------:R-:W0:Y:S08]  /*0020*/  LDC.64 R2, c[0x0][0x3a8] ;  /* 0x0000ea00ff027b82 */ /* 0x000e300000000a00 */
[----:B------:R-:W1:Y:S08]  /*0030*/  S2UR UR6, SR_CTAID.X ;  /* 0x00000000000679c3 */ /* 0x000e700000002500 */
[----:B------:R-:W1:Y:S01]  /*0040*/  LDC.64 R4, c[0x0][0x390] ;  /* 0x0000e400ff047b82 */ /* 0x000e620000000a00 */
[----:B0-----:R-:W-:-:S04]  /*0050*/  ISETP.LE.U32.AND P1, PT, R2, UR12, PT ;  /* 0x0000000c02007c0c */ /* 0x001fc8000bf23070 */
[----:B------:R-:W-:Y:S02]  /*0060*/  ISETP.GE.U32.AND.EX P1, PT, RZ, R3, PT, P1 ;  /* 0x00000003ff00720c */ /* 0x000fe40003f26110 */
[----:B-1----:R-:W-:-:S04]  /*0070*/  ISETP.LE.U32.AND P0, PT, R4, UR6, PT ;  /* 0x0000000604007c0c */ /* 0x002fc8000bf03070 */
        /* <DEDUP_REMOVED lines=11> */
[----:B------:R-:W0:Y:S01]  /*0130*/  LDCU.64 UR4, c[0x0][0x398] ;  /* 0x00007300ff0477ac */ /* 0x000e220008000a00 */
[----:B------:R1:W-:Y:S01]  /*0140*/  STS [R0], RZ ;  /* 0x000000ff00007388 */ /* 0x0003e20000000800 */
[----:B------:R-:W-:-:S13]  /*0150*/  ISETP.GE.U32.AND.EX P0, PT, RZ, UR9, PT, P0 ;  /* 0x00000009ff007c0c */ /* 0x000fda000bf06100 */
[----:B-1-3--:R-:W-:Y:S05]  /*0160*/  @P0 BRA `(.L_x_8) ;  /* 0x0000000000700947 */ /* 0x00afea0003800000 */
[----:B------:R-:W1:Y:S01]  /*0170*/  LDC R18, c[0x0][0x360] ;  /* 0x0000d800ff127b82 */ /* 0x000e620000000800 */
[----:B------:R-:W-:Y:S01]  /*0180*/  BSSY.RECONVERGENT B1, `(.L_x_9) ;  /* 0x0000019000017945 */ /* 0x000fe20003800200 */
[----:B------:R-:W-:Y:S02]  /*0190*/  IMAD.MOV.U32 R3, RZ, RZ, RZ ;  /* 0x000000ffff037224 */ /* 0x000fe400078e00ff */
[----:B------:R-:W-:Y:S02]  /*01a0*/  IMAD.MOV.U32 R19, RZ, RZ, R2 ;  /* 0x000000ffff137224 */ /* 0x000fe400078e0002 */
[----:B------:R-:W-:Y:S02]  /*01b0*/  IMAD.MOV.U32 R20, RZ, RZ, RZ ;  /* 0x000000ffff147224 */ /* 0x000fe400078e00ff */
[----:B------:R-:W2:Y:S08]  /*01c0*/  LDC.64 R4, c[0x0][0x380] ;  /* 0x0000e000ff047b82 */ /* 0x000eb00000000a00 */
[----:B------:R-:W3:Y:S08]  /*01d0*/  LDC.64 R6, c[0x0][0x388] ;  /* 0x0000e200ff067b82 */ /* 0x000ef00000000a00 */
[----:B------:R-:W4:Y:S02]  /*01e0*/  LDC.64 R8, c[0x0][0x3a0] ;  /* 0x0000e800ff087b82 */ /* 0x000f240000000a00 */
.L_x_10:
[----:B------:R-:W-:Y:S02]  /*01f0*/  IMAD.MOV.U32 R12, RZ, RZ, R19 ;  /* 0x000000ffff0c7224 */ /* 0x000fe400078e0013 */
[----:B------:R-:W-:Y:S02]  /*0200*/  IMAD.MOV.U32 R13, RZ, RZ, R20 ;  /* 0x000000ffff0d7224 */ /* 0x000fe400078e0014 */
[----:B---3--:R-:W-:-:S04]  /*0210*/  IMAD.WIDE.U32 R10, R6, UR6, R12 ;  /* 0x00000006060a7c25 */ /* 0x008fc8000f8e000c */
[----:B----4-:R-:W-:Y:S01]  /*0220*/  IMAD.WIDE.U32 R14, R8, UR12, R12 ;  /* 0x0000000c080e7c25 */ /* 0x010fe2000f8e000c */
[----:B--2---:R-:W-:-:S03]  /*0230*/  LEA R16, P0, R10, R4, 0x2 ;  /* 0x000000040a107211 */ /* 0x004fc600078010ff */
[----:B------:R-:W-:Y:S01]  /*0240*/  IMAD R13, R7, UR6, R11 ;  /* 0x00000006070d7c24 */ /* 0x000fe2000f8e020b */
[----:B0-----:R-:W-:Y:S01]  /*0250*/  LEA R12, P1, R14, UR4, 0x2 ;  /* 0x000000040e0c7c11 */ /* 0x001fe2000f8210ff */
[----:B------:R-:W-:-:S03]  /*0260*/  IMAD R11, R9, UR12, R15 ;  /* 0x0000000c090b7c24 */ /* 0x000fc6000f8e020f */
[----:B------:R-:W-:Y:S02]  /*0270*/  LEA.HI.X R17, R10, R5, R13, 0x2, P0 ;  /* 0x000000050a117211 */ /* 0x000fe400000f140d */
[----:B------:R-:W-:-:S03]  /*0280*/  LEA.HI.X R13, R14, UR5, R11, 0x2, P1 ;  /* 0x000000050e0d7c11 */ /* 0x000fc600088f140b */
[----:B------:R-:W2:Y:S04]  /*0290*/  LDG.E R16, desc[UR14][R16.64] ;  /* 0x0000000e10107981 */ /* 0x000ea8000c1e1900 */
[----:B------:R-:W2:Y:S01]  /*02a0*/  LDG.E R12, desc[UR14][R12.64] ;  /* 0x0000000e0c0c7981 */ /* 0x000ea2000c1e1900 */
[----:B-1----:R-:W-:-:S05]  /*02b0*/  IADD3 R19, P0, PT, R18, R19, RZ ;  /* 0x0000001312137210 */ /* 0x002fca0007f1e0ff */
[----:B------:R-:W-:Y:S01]  /*02c0*/  IMAD.X R20, RZ, RZ, R20, P0 ;  /* 0x000000ffff147224 */ /* 0x000fe200000e0614 */
[----:B------:R-:W-:-:S04]  /*02d0*/  ISETP.GE.U32.AND P0, PT, R19, UR8, PT ;  /* 0x0000000813007c0c */ /* 0x000fc8000bf06070 */
[----:B------:R-:W-:Y:S01]  /*02e0*/  ISETP.GE.U32.AND.EX P0, PT, R20, UR9, PT, P0 ;  /* 0x0000000914007c0c */ /* 0x000fe2000bf06100 */
[----:B--2---:R-:W-:-:S12]  /*02f0*/  FFMA R3, R16, R12, R3 ;  /* 0x0000000c10037223 */ /* 0x004fd80000000003 */
[----:B------:R-:W-:Y:S05]  /*0300*/  @!P0 BRA `(.L_x_10) ;  /* 0xfffffffc00b88947 */ /* 0x000fea000383ffff */
[----:B------:R-:W-:Y:S05]  /*0310*/  BSYNC.RECONVERGENT B1 ;  /* 0x0000000000017941 */ /* 0x000fea0003800200 */
.L_x_9:
[----:B------:R1:W-:Y:S02]  /*0320*/  STS [R0], R3 ;  /* 0x0000000300007388 */ /* 0x0003e40000000800 */
.L_x_8:
[----:B0-----:R-:W-:Y:S05]  /*0330*/  BSYNC.RECONVERGENT B0 ;  /* 0x0000000000007941 */ /* 0x001fea0003800200 */
.L_x_7:
[----:B------:R-:W0:Y:S01]  /*0340*/  LDCU UR4, c[0x0][0x360] ;  /* 0x00006c00ff0477ac */ /* 0x000e220008000800 */
[----:B------:R-:W-:Y:S01]  /*0350*/  BAR.SYNC.DEFER_BLOCKING 0x0 ;  /* 0x0000000000007b1d */ /* 0x000fe20000010000 */
[----:B------:R-:W-:Y:S01]  /*0360*/  ISETP.NE.AND P1, PT, R2, RZ, PT ;  /* 0x000000ff0200720c */ /* 0x000fe20003f25270 */
[----:B0-----:R-:W-:-:S09]  /*0370*/  UISETP.GE.U32.AND UP0, UPT, UR4, 0x2, UPT ;  /* 0x000000020400788c */ /* 0x001fd2000bf06070 */
[----:B------:R-:W-:Y:S05]  /*0380*/  BRA.U !UP0, `(.L_x_11) ;  /* 0x0000000108487547 */ /* 0x000fea000b800000 */
[----:B------:R-:W-:Y:S01]  /*0390*/  USHF.R.U32.HI UR4, URZ, 0x1, UR4 ;  /* 0x00000001ff047899 */ /* 0x000fe20008011604 */
[----:B------:R-:W-:-:S05]  /*03a0*/  IMAD.MOV.U32 R8, RZ, RZ, RZ ;  /* 0x000000ffff087224 */ /* 0x000fca00078e00ff */
[----:B------:R-:W-:-:S07]  /*03b0*/  IMAD.U32 R7, RZ, RZ, UR4 ;  /* 0x00000004ff077e24 */ /* 0x000fce000f8e00ff */
.L_x_12:
[----:B------:R-:W-:Y:S02]  /*03c0*/  ISETP.GT.U32.AND P0, PT, R7, R2, PT ;  /* 0x000000020700720c */ /* 0x000fe40003f04070 */
[----:B------:R-:W-:Y:S02]  /*03d0*/  SHF.R.U32.HI R6, RZ, 0x1, R8 ;  /* 0x00000001ff067819 */ /* 0x000fe40000011608 */
[----:B------:R-:W-:-:S13]  /*03e0*/  ISETP.GT.U32.AND.EX P0, PT, R8, RZ, PT, P0 ;  /* 0x000000ff0800720c */ /* 0x000fda0003f04100 */
[----:B-1----:R-:W-:Y:S01]  /*03f0*/  @P0 IMAD R3, R7, 0x4, R0 ;  /* 0x0000000407030824 */ /* 0x002fe200078e0200 */
        /* <DEDUP_REMOVED lines=10> */
[----:B0-----:R-:W-:Y:S05]  /*04a0*/  @P0 BRA `(.L_x_12) ;  /* 0xfffffffc00c40947 */ /* 0x001fea000383ffff */
.L_x_11:
[----:B------:R-:W-:Y:S05]  /*04b0*/  @P1 EXIT ;  /* 0x000000000000194d */ /* 0x000fea0003800000 */
[----:B------:R-:W0:Y:S01]  /*04c0*/  S2UR UR5, SR_CgaCtaId ;  /* 0x00000000000579c3 */ /* 0x000e220000008800 */
[----:B------:R-:W-:Y:S01]  /*04d0*/  UMOV UR4, 0x400 ;  /* 0x0000040000047882 */ /* 0x000fe20000000000 */
[----:B------:R-:W2:Y:S01]  /*04e0*/  LDCU.64 UR8, c[0x0][0x3c0] ;  /* 0x00007800ff0877ac */ /* 0x000ea20008000a00 */
[----:B------:R-:W3:Y:S01]  /*04f0*/  LDCU.64 UR10, c[0x0][0x3b8] ;  /* 0x00007700ff0a77ac */ /* 0x000ee20008000a00 */
[----:B0-----:R-:W-:-:S03]  /*0500*/  ULEA UR4, UR5, UR4, 0x18 ;  /* 0x0000000405047291 */ /* 0x001fc6000f8ec0ff */
[----:B------:R-:W-:-:S06]  /*0510*/  UMOV UR5, URZ ;  /* 0x000000ff00057c82 */ /* 0x000fcc0008000000 */
[----:B------:R-:W0:Y:S01]  /*0520*/  LDS R5, [UR4] ;  /* 0x00000004ff057984 */ /* 0x000e220008000800 */
[----:B------:R-:W-:Y:S02]  /*0530*/  UMOV UR4, UR6 ;  /* 0x0000000600047c82 */ /* 0x000fe40008000000 */
[----:B--2---:R-:W-:-:S04]  /*0540*/  UIMAD.WIDE.U32 UR4, UR12, UR8, UR4 ;  /* 0x000000080c0472a5 */ /* 0x004fc8000f8e0004 */
[----:B------:R-:W-:Y:S02]  /*0550*/  UIMAD UR7, UR12, UR9, UR5 ;  /* 0x000000090c0772a4 */ /* 0x000fe4000f8e0205 */
[----:B---3--:R-:W-:-:S04]  /*0560*/  ULEA UR5, UP0, UR4, UR10, 0x2 ;  /* 0x0000000a04057291 */ /* 0x008fc8000f8010ff */
[----:B------:R-:W-:Y:S02]  /*0570*/  ULEA.HI.X UR4, UR4, UR11, UR7, 0x2, UP0 ;  /* 0x0000000b04047291 */ /* 0x000fe400080f1407 */
[----:B------:R-:W-:-:S04]  /*0580*/  IMAD.U32 R2, RZ, RZ, UR5 ;  /* 0x00000005ff027e24 */ /* 0x000fc8000f8e00ff */
[----:B-1----:R-:W-:-:S05]  /*0590*/  IMAD.U32 R3, RZ, RZ, UR4 ;  /* 0x00000004ff037e24 */ /* 0x002fca000f8e00ff */
[----:B0-----:R-:W-:Y:S01]  /*05a0*/  STG.E desc[UR14][R2.64], R5 ;  /* 0x0000000502007986 */ /* 0x001fe2000c10190e */
[----:B------:R-:W-:Y:S05]  /*05b0*/  EXIT ;  /* 0x000000000000794d */ /* 0x000fea0003800000 */
.L_x_13:
        /* <DEDUP_REMOVED lines=12> */
.L_x_178:


//--------------------- .text._Z21minkowski_kernel_samePKfmmS0_mmmPfmf --------------------------
	.section	.text._Z21minkowski_kernel_samePKfmmS0_mmmPfmf,"ax",@progbits
	.align	128
        .global         _Z21minkowski_kernel_samePKfmmS0_mmmPfmf
        .type           _Z21minkowski_kernel_samePKfmmS0_mmmPfmf,@function
        .size           _Z21minkowski_kernel_samePKfmmS0_mmmPfmf,(.L_x_169 - _Z21minkowski_kernel_samePKfmmS0_mmmPfmf)
        .other          _Z21minkowski_kernel_samePKfmmS0_mmmPfmf,@"STO_CUDA_ENTRY STV_DEFAULT"
_Z21minkowski_kernel_samePKfmmS0_mmmPfmf:
.text._Z21minkowski_kernel_samePKfmmS0_mmmPfmf:
[----:B------:R-:W-:Y:S01]  /*0000*/  LDC R1, c[0x0][0x37c] ;  /* 0x0000df00ff017b82 */ /* 0x000fe20000000800 */
[----:B------:R-:W0:Y:S07]  /*0010*/  S2R R0, SR_TID.X ;  /* 0x0000000000007919 */ /* 0x000e2e0000002100 */
[----:B------:R-:W1:Y:S01]  /*0020*/  S2UR UR4, SR_CTAID.X ;  /* 0x00000000000479c3 */ /* 0x000e620000002500 */
[----:B------:R-:W2:Y:S01]  /*0030*/  LDCU.64 UR8, c[0x0][0x358] ;  /* 0x00006b00ff0877ac */ /* 0x000ea20008000a00 */
[----:B------:R-:W3:Y:S01]  /*0040*/  S2R R2, SR_CTAID.Y ;  /* 0x0000000000027919 */ /* 0x000ee20000002600 */
[----:B------:R-:W-:-:S05]  /*0050*/  UMOV UR5, URZ ;  /* 0x000000ff00057c82 */ /* 0x000fca0008000000 */
[----:B------:R-:W1:Y:S08]  /*0060*/  LDC.64 R10, c[0x0][0x390] ;  /* 0x0000e400ff0a7b82 */ /* 0x000e700000000a00 */
[----:B------:R-:W4:Y:S08]  /*0070*/  LDC.64 R4, c[0x0][0x3c0] ;  /* 0x0000f000ff047b82 */ /* 0x000f300000000a00 */
[----:B------:R-:W5:Y:S01]  /*0080*/  LDC.64 R8, c[0x0][0x3b8] ;  /* 0x0000ee00ff087b82 */ /* 0x000f620000000a00 */
[----:B0-----:R-:W-:-:S02]  /*0090*/  ISETP.NE.AND P0, PT, R0, RZ, PT ;  /* 0x000000ff0000720c */ /* 0x001fc40003f05270 */
[----:B-1----:R-:W-:Y:S02]  /*00a0*/  ISETP.LE.U32.AND P2, PT, R10, UR4, PT ;  /* 0x000000040a007c0c */ /* 0x002fe4000bf43070 */
[C---:B---3--:R-:W-:Y:S02]  /*00b0*/  ISETP.NE.OR P1, PT, R2.reuse, UR4, P0 ;  /* 0x0000000402007c0c */ /* 0x048fe40008725670 */
[C---:B------:R-:W-:Y:S02]  /*00c0*/  ISETP.GE.U32.AND P0, PT, R2.reuse, R10, PT ;  /* 0x0000000a0200720c */ /* 0x040fe40003f06070 */
[----:B------:R-:W-:Y:S01]  /*00d0*/  ISETP.GE.U32.OR.EX P1, PT, RZ, R11, P1, P2 ;  /* 0x0000000bff00720c */ /* 0x000fe20000f26520 */
[C---:B----4-:R-:W-:Y:S01]  /*00e0*/  IMAD.WIDE.U32 R6, R2.reuse, R4, UR4 ;  /* 0x0000000402067e25 */ /* 0x050fe2000f8e0004 */
[----:B------:R-:W-:-:S03]  /*00f0*/  ISETP.LE.U32.AND P2, PT, R2, UR4, PT ;  /* 0x0000000402007c0c */ /* 0x000fc6000bf43070 */
[----:B------:R-:W-:Y:S01]  /*0100*/  IMAD R5, R2, R5, R7 ;  /* 0x0000000502057224 */ /* 0x000fe200078e0207 */
[----:B------:R-:W-:Y:S02]  /*0110*/  ISETP.GE.U32.OR.EX P0, PT, RZ, R11, P2, P0 ;  /* 0x0000000bff00720c */ /* 0x000fe40001706500 */
[----:B-----5:R-:W-:-:S04]  /*0120*/  LEA R4, P3, R6, R8, 0x2 ;  /* 0x0000000806047211 */ /* 0x020fc800078610ff */
[----:B------:R-:W-:-:S05]  /*0130*/  LEA.HI.X R5, R6, R9, R5, 0x2, P3 ;  /* 0x0000000906057211 */ /* 0x000fca00018f1405 */
[----:B--2---:R0:W-:Y:S02]  /*0140*/  @!P1 STG.E desc[UR8][R4.64], RZ ;  /* 0x000000ff04009986 */ /* 0x0041e4000c101908 */
[----:B------:R-:W-:Y:S05]  /*0150*/  @P0 EXIT ;  /* 0x000000000000094d */ /* 0x000fea0003800000 */
[----:B------:R-:W1:Y:S01]  /*0160*/  S2UR UR7, SR_CgaCtaId ;  /* 0x00000000000779c3 */ /* 0x000e620000008800 */
[----:B------:R-:W2:Y:S01]  /*0170*/  LDCU.64 UR10, c[0x0][0x3b0] ;  /* 0x00007600ff0a77ac */ /* 0x000ea20008000a00 */
[----:B------:R-:W-:Y:S01]  /*0180*/  BSSY.RECONVERGENT B0, `(.L_x_14) ;  /* 0x000002d000007945 */ /* 0x000fe20003800200 */
[----:B------:R-:W-:Y:S01]  /*0190*/  UMOV UR6, 0x400 ;  /* 0x0000040000067882 */ /* 0x000fe20000000000 */
[----:B--2---:R-:W-:-:S04]  /*01a0*/  ISETP.GE.U32.AND P0, PT, R0, UR10, PT ;  /* 0x0000000a00007c0c */ /* 0x004fc8000bf06070 */
[----:B------:R-:W-:Y:S01]  /*01b0*/  ISETP.GE.U32.AND.EX P0, PT, RZ, UR11, PT, P0 ;  /* 0x0000000bff007c0c */ /* 0x000fe2000bf06100 */
[----:B-1----:R-:W-:-:S06]  /*01c0*/  ULEA UR6, UR7, UR6, 0x18 ;  /* 0x0000000607067291 */ /* 0x002fcc000f8ec0ff */
[----:B------:R-:W-:-:S05]  /*01d0*/  LEA R14, R0, UR6, 0x2 ;  /* 0x00000006000e7c11 */ /* 0x000fca000f8e10ff */
[----:B------:R1:W-:Y:S01]  /*01e0*/  STS [R14], RZ ;  /* 0x000000ff0e007388 */ /* 0x0003e20000000800 */
[----:B------:R-:W2:Y:S01]  /*01f0*/  LDCU UR6, c[0x0][0x3c8] ;  /* 0x00007900ff0677ac */ /* 0x000ea20008000800 */
[----:B------:R-:W-:Y:S05]  /*0200*/  @P0 BRA `(.L_x_15) ;  /* 0x0000000000900947 */ /* 0x000fea0003800000 */
[----:B------:R-:W3:Y:S01]  /*0210*/  LDC R15, c[0x0][0x360] ;  /* 0x0000d800ff0f7b82 */ /* 0x000ee20000000800 */
[----:B------:R-:W-:Y:S01]  /*0220*/  BSSY.RECONVERGENT B1, `(.L_x_16) ;  /* 0x0000021000017945 */ /* 0x000fe20003800200 */
[----:B------:R-:W-:Y:S02]  /*0230*/  IMAD.MOV.U32 R17, RZ, RZ, RZ ;  /* 0x000000ffff117224 */ /* 0x000fe400078e00ff */
[----:B------:R-:W-:Y:S02]  /*0240*/  IMAD.MOV.U32 R18, RZ, RZ, R0 ;  /* 0x000000ffff127224 */ /* 0x000fe400078e0000 */
[----:B------:R-:W-:Y:S02]  /*0250*/  IMAD.MOV.U32 R19, RZ, RZ, RZ ;  /* 0x000000ffff137224 */ /* 0x000fe400078e00ff */
[----:B------:R-:W4:Y:S08]  /*0260*/  LDC.64 R6, c[0x0][0x380] ;  /* 0x0000e000ff067b82 */ /* 0x000f300000000a00 */
[----:B------:R-:W0:Y:S02]  /*0270*/  LDC.64 R8, c[0x0][0x388] ;  /* 0x0000e200ff087b82 */ /* 0x000e240000000a00 */
.L_x_17:
[----:B0-----:R-:W-:-:S04]  /*0280*/  IMAD.WIDE.U32 R10, R8, UR4, R18 ;  /* 0x00000004080a7c25 */ /* 0x001fc8000f8e0012 */
[----:B------:R-:W-:Y:S01]  /*0290*/  IMAD.WIDE.U32 R22, R2, R8, R18 ;  /* 0x0000000802167225 */ /* 0x000fe200078e0012 */
[----:B----4-:R-:W-:-:S03]  /*02a0*/  LEA R20, P0, R10, R6, 0x2 ;  /* 0x000000060a147211 */ /* 0x010fc600078010ff */
[----:B------:R-:W-:Y:S01]  /*02b0*/  IMAD R13, R9, UR4, R11 ;  /* 0x00000004090d7c24 */ /* 0x000fe2000f8e020b */
[----:B------:R-:W-:Y:S01]  /*02c0*/  LEA R12, P1, R22, R6, 0x2 ;  /* 0x00000006160c7211 */ /* 0x000fe200078210ff */
[----:B------:R-:W-:-:S03]  /*02d0*/  IMAD R11, R2, R9, R23 ;  /* 0x00000009020b7224 */ /* 0x000fc600078e0217 */
[-C--:B------:R-:W-:Y:S02]  /*02e0*/  LEA.HI.X R21, R10, R7.reuse, R13, 0x2, P0 ;  /* 0x000000070a157211 */ /* 0x080fe400000f140d */
[----:B------:R-:W-:-:S03]  /*02f0*/  LEA.HI.X R13, R22, R7, R11, 0x2, P1 ;  /* 0x00000007160d7211 */ /* 0x000fc600008f140b */
[----:B------:R-:W4:Y:S04]  /*0300*/  LDG.E R20, desc[UR8][R20.64] ;  /* 0x0000000814147981 */ /* 0x000f28000c1e1900 */
[----:B------:R-:W4:Y:S02]  /*0310*/  LDG.E R13, desc[UR8][R12.64] ;  /* 0x000000080c0d7981 */ /* 0x000f24000c1e1900 */
[----:B----4-:R-:W-:-:S04]  /*0320*/  FADD R10, R20, -R13 ;  /* 0x8000000d140a7221 */ /* 0x010fc80000000000 */
[C---:B------:R-:W-:Y:S01]  /*0330*/  FMUL R11, |R10|.reuse, 16777216 ;  /* 0x4b8000000a0b7820 */ /* 0x040fe20000400200 */
[----:B------:R-:W-:-:S04]  /*0340*/  FSETP.GEU.AND P0, PT, |R10|, 1.175494350822287508e-38, PT ;  /* 0x008000000a00780b */ /* 0x000fc80003f0e200 */
[----:B------:R-:W-:-:S04]  /*0350*/  FSEL R11, R11, |R10|, !P0 ;  /* 0x4000000a0b0b7208 */ /* 0x000fc80004000000 */
[----:B------:R-:W0:Y:S05]  /*0360*/  MUFU.LG2 R10, R11 ;  /* 0x0000000b000a7308 */ /* 0x000e2a0000000c00 */
[----:B0-----:R-:W-:Y:S01]  /*0370*/  @!P0 FADD R10, R10, -24 ;  /* 0xc1c000000a0a8421 */ /* 0x001fe20000000000 */
[----:B---3--:R-:W-:-:S03]  /*0380*/  IADD3 R18, P0, PT, R15, R18, RZ ;  /* 0x000000120f127210 */ /* 0x008fc60007f1e0ff */
[----:B--2---:R-:W-:Y:S02]  /*0390*/  FMUL R10, R10, UR6 ;  /* 0x000000060a0a7c20 */ /* 0x004fe40008400000 */
[----:B------:R-:W-:Y:S01]  /*03a0*/  IMAD.X R19, RZ, RZ, R19, P0 ;  /* 0x000000ffff137224 */ /* 0x000fe200000e0613 */
[----:B------:R-:W-:Y:S02]  /*03b0*/  ISETP.GE.U32.AND P0, PT, R18, UR10, PT ;  /* 0x0000000a12007c0c */ /* 0x000fe4000bf06070 */
[----:B------:R-:W-:Y:S02]  /*03c0*/  FSETP.GEU.AND P1, PT, R10, -126, PT ;  /* 0xc2fc00000a00780b */ /* 0x000fe40003f2e000 */
[----:B------:R-:W-:-:S11]  /*03d0*/  ISETP.GE.U32.AND.EX P0, PT, R19, UR11, PT, P0 ;  /* 0x0000000b13007c0c */ /* 0x000fd6000bf06100 */
[----:B------:R-:W-:-:S04]  /*03e0*/  @!P1 FMUL R10, R10, 0.5 ;  /* 0x3f0000000a0a9820 */ /* 0x000fc80000400000 */
[----:B------:R-:W0:Y:S02]  /*03f0*/  MUFU.EX2 R16, R10 ;  /* 0x0000000a00107308 */ /* 0x000e240000000800 */
[----:B0-----:R-:W-:-:S04]  /*0400*/  @!P1 FMUL R16, R16, R16 ;  /* 0x0000001010109220 */ /* 0x001fc80000400000 */
[----:B------:R-:W-:Y:S01]  /*0410*/  FADD R17, R16, R17 ;  /* 0x0000001110117221 */ /* 0x000fe20000000000 */
[----:B------:R-:W-:Y:S06]  /*0420*/  @!P0 BRA `(.L_x_17) ;  /* 0xfffffffc00948947 */ /* 0x000fec000383ffff */
[----:B------:R-:W-:Y:S05]  /*0430*/  BSYNC.RECONVERGENT B1 ;  /* 0x0000000000017941 */ /* 0x000fea0003800200 */
.L_x_16:
[----:B------:R3:W-:Y:S02]  /*0440*/  STS [R14], R17 ;  /* 0x000000110e007388 */ /* 0x0007e40000000800 */
.L_x_15:
[----:B--2---:R-:W-:Y:S05]  /*0450*/  BSYNC.RECONVERGENT B0 ;  /* 0x0000000000007941 */ /* 0x004fea0003800200 */
.L_x_14:
[----:B------:R-:W2:Y:S01]  /*0460*/  LDCU UR6, c[0x0][0x360] ;  /* 0x00006c00ff0677ac */ /* 0x000ea20008000800 */
[----:B------:R-:W-:Y:S01]  /*0470*/  BAR.SYNC.DEFER_BLOCKING 0x0 ;  /* 0x0000000000007b1d */ /* 0x000fe20000010000 */
[----:B------:R-:W-:Y:S01]  /*0480*/  ISETP.NE.AND P1, PT, R0, RZ, PT ;  /* 0x000000ff0000720c */ /* 0x000fe20003f25270 */
[----:B--2---:R-:W-:-:S09]  /*0490*/  UISETP.GE.U32.AND UP0, UPT, UR6, 0x2, UPT ;  /* 0x000000020600788c */ /* 0x004fd2000bf06070 */
[----:B------:R-:W-:Y:S05]  /*04a0*/  BRA.U !UP0, `(.L_x_18) ;  /* 0x0000000108447547 */ /* 0x000fea000b800000 */
[----:B------:R-:W-:Y:S01]  /*04b0*/  USHF.R.U32.HI UR6, URZ, 0x1, UR6 ;  /* 0x00000001ff067899 */ /* 0x000fe20008011606 */
[----:B------:R-:W-:-:S05]  /*04c0*/  IMAD.MOV.U32 R11, RZ, RZ, RZ ;  /* 0x000000ffff0b7224 */ /* 0x000fca00078e00ff */
[----:B------:R-:W-:-:S07]  /*04d0*/  IMAD.U32 R8, RZ, RZ, UR6 ;  /* 0x00000006ff087e24 */ /* 0x000fce000f8e00ff */
.L_x_19:
[----:B------:R-:W-:Y:S02]  /*04e0*/  ISETP.GT.U32.AND P0, PT, R8, R0, PT ;  /* 0x000000000800720c */ /* 0x000fe40003f04070 */
[----:B------:R-:W-:Y:S02]  /*04f0*/  SHF.R.U32.HI R9, RZ, 0x1, R11 ;  /* 0x00000001ff097819 */ /* 0x000fe4000001160b */
[----:B------:R-:W-:-:S13]  /*0500*/  ISETP.GT.U32.AND.EX P0, PT, R11, RZ, PT, P0 ;  /* 0x000000ff0b00720c */ /* 0x000fda0003f04100 */
[----:B------:R-:W-:Y:S01]  /*0510*/  @P0 IMAD R6, R8, 0x4, R14 ;  /* 0x0000000408060824 */ /* 0x000fe200078e020e */
[----:B------:R-:W-:Y:S05]  /*0520*/  @P0 LDS R7, [R14] ;  /* 0x000000000e070984 */ /* 0x000fea0000000800 */
[----:B------:R-:W2:Y:S02]  /*0530*/  @P0 LDS R6, [R6] ;  /* 0x0000000006060984 */ /* 0x000ea40000000800 */
[----:B--2---:R-:W-:-:S05]  /*0540*/  @P0 FADD R7, R6, R7 ;  /* 0x0000000706070221 */ /* 0x004fca0000000000 */
[----:B------:R2:W-:Y:S01]  /*0550*/  @P0 STS [R14], R7 ;  /* 0x000000070e000388 */ /* 0x0005e20000000800 */
[----:B------:R-:W-:Y:S01]  /*0560*/  BAR.SYNC.DEFER_BLOCKING 0x0 ;  /* 0x0000000000007b1d */ /* 0x000fe20000010000 */
[C---:B------:R-:W-:Y:S02]  /*0570*/  ISETP.GT.U32.AND P0, PT, R8.reuse, 0x1, PT ;  /* 0x000000010800780c */ /* 0x040fe40003f04070 */
[----:B------:R-:W-:Y:S02]  /*0580*/  SHF.R.U64 R8, R8, 0x1, R11 ;  /* 0x0000000108087819 */ /* 0x000fe4000000120b */
[----:B------:R-:W-:Y:S01]  /*0590*/  ISETP.GT.U32.AND.EX P0, PT, R11, RZ, PT, P0 ;  /* 0x000000ff0b00720c */ /* 0x000fe20003f04100 */
[----:B------:R-:W-:-:S12]  /*05a0*/  IMAD.MOV.U32 R11, RZ, RZ, R9 ;  /* 0x000000ffff0b7224 */ /* 0x000fd800078e0009 */
[----:B--2---:R-:W-:Y:S05]  /*05b0*/  @P0 BRA `(.L_x_19) ;  /* 0xfffffffc00c80947 */ /* 0x004fea000383ffff */
.L_x_18:
[----:B------:R-:W-:Y:S05]  /*05c0*/  @P1 EXIT ;  /* 0x000000000000194d */ /* 0x000fea0003800000 */
[----:B------:R-:W2:Y:S02]  /*05d0*/  LDC R9, c[0x0][0x3c8] ;  /* 0x0000f200ff097b82 */ /* 0x000ea40000000800 */
[----:B--2---:R-:W-:-:S05]  /*05e0*/  VIADD R0, R9, 0x1800000 ;  /* 0x0180000009007836 */ /* 0x004fca0000000000 */
[----:B------:R-:W-:-:S04]  /*05f0*/  LOP3.LUT R0, R0, 0x7f800000, RZ, 0xc0, !PT ;  /* 0x7f80000000007812 */ /* 0x000fc800078ec0ff */
[----:B------:R-:W-:-:S13]  /*0600*/  ISETP.GT.U32.AND P0, PT, R0, 0x1ffffff, PT ;  /* 0x01ffffff0000780c */ /* 0x000fda0003f04070 */
[----:B------:R-:W-:Y:S05]  /*0610*/  @P0 BRA `(.L_x_20) ;  /* 0x00000000000c0947 */ /* 0x000fea0003800000 */
[----:B------:R-:W-:-:S07]  /*0620*/  MOV R6, 0x640 ;  /* 0x0000064000067802 */ /* 0x000fce0000000f00 */
[----:B01-3--:R-:W-:Y:S05]  /*0630*/  CALL.REL.NOINC `($__internal_0_$__cuda_sm20_rcp_rn_f32_slowpath) ;  /* 0x0000000000707944 */ /* 0x00bfea0003c00000 */
[----:B------:R-:W-:Y:S05]  /*0640*/  BRA `(.L_x_21) ;  /* 0x0000000000107947 */ /* 0x000fea0003800000 */
.L_x_20:
[----:B------:R-:W2:Y:S02]  /*0650*/  MUFU.RCP R0, R9 ;  /* 0x0000000900007308 */ /* 0x000ea40000001000 */
[----:B--2---:R-:W-:-:S04]  /*0660*/  FFMA R6, R0, R9, -1 ;  /* 0xbf80000000067423 */ /* 0x004fc80000000009 */
[----:B------:R-:W-:-:S04]  /*0670*/  FADD.FTZ R7, -R6, -RZ ;  /* 0x800000ff06077221 */ /* 0x000fc80000010100 */
[----:B------:R-:W-:-:S07]  /*0680*/  FFMA R0, R0, R7, R0 ;  /* 0x0000000700007223 */ /* 0x000fce0000000000 */
.L_x_21:
[----:B------:R-:W2:Y:S01]  /*0690*/  S2UR UR6, SR_CgaCtaId ;  /* 0x00000000000679c3 */ /* 0x000ea20000008800 */
[----:B------:R-:W-:-:S07]  /*06a0*/  UMOV UR5, 0x400 ;  /* 0x0000040000057882 */ /* 0x000fce0000000000 */
[----:B------:R-:W4:Y:S08]  /*06b0*/  LDC.64 R10, c[0x0][0x3c0] ;  /* 0x0000f000ff0a7b82 */ /* 0x000f300000000a00 */
[----:B------:R-:W5:Y:S01]  /*06c0*/  LDC.64 R12, c[0x0][0x3b8] ;  /* 0x0000ee00ff0c7b82 */ /* 0x000f620000000a00 */
[----:B--2---:R-:W-:-:S09]  /*06d0*/  ULEA UR5, UR6, UR5, 0x18 ;  /* 0x0000000506057291 */ /* 0x004fd2000f8ec0ff */
[----:B------:R-:W2:Y:S02]  /*06e0*/  LDS R6, [UR5] ;  /* 0x00000005ff067984 */ /* 0x000ea40008000800 */
[----:B--2---:R-:W-:-:S13]  /*06f0*/  FSETP.GEU.AND P0, PT, |R6|, 1.175494350822287508e-38, PT ;  /* 0x008000000600780b */ /* 0x004fda0003f0e200 */
[----:B------:R-:W-:-:S04]  /*0700*/  @!P0 FMUL R6, R6, 16777216 ;  /* 0x4b80000006068820 */ /* 0x000fc80000400000 */
[----:B------:R-:W2:Y:S02]  /*0710*/  MUFU.LG2 R3, R6 ;  /* 0x0000000600037308 */ /* 0x000ea40000000c00 */
[----:B--2---:R-:W-:-:S04]  /*0720*/  @!P0 FADD R3, R3, -24 ;  /* 0xc1c0000003038421 */ /* 0x004fc80000000000 */
[----:B------:R-:W-:Y:S01]  /*0730*/  FMUL R0, R3, R0 ;  /* 0x0000000003007220 */ /* 0x000fe20000400000 */
[----:B------:R-:W-:-:S04]  /*0740*/  IMAD.MOV.U32 R3, RZ, RZ, RZ ;  /* 0x000000ffff037224 */ /* 0x000fc800078e00ff */
[----:B------:R-:W-:Y:S01]  /*0750*/  FSETP.GEU.AND P0, PT, R0, -126, PT ;  /* 0xc2fc00000000780b */ /* 0x000fe20003f0e000 */
[----:B----4-:R-:W-:-:S04]  /*0760*/  IMAD.WIDE.U32 R2, R10, UR4, R2 ;  /* 0x000000040a027c25 */ /* 0x010fc8000f8e0002 */
[----:B------:R-:W-:Y:S01]  /*0770*/  IMAD R3, R11, UR4, R3 ;  /* 0x000000040b037c24 */ /* 0x000fe2000f8e0203 */
[----:B-----5:R-:W-:-:S04]  /*0780*/  LEA R6, P1, R2, R12, 0x2 ;  /* 0x0000000c02067211 */ /* 0x020fc800078210ff */
[----:B------:R-:W-:-:S03]  /*0790*/  LEA.HI.X R7, R2, R13, R3, 0x2, P1 ;  /* 0x0000000d02077211 */ /* 0x000fc600008f1403 */
[----:B------:R-:W-:-:S04]  /*07a0*/  @!P0 FMUL R0, R0, 0.5 ;  /* 0x3f00000000008820 */ /* 0x000fc80000400000 */
[----:B------:R-:W2:Y:S02]  /*07b0*/  MUFU.EX2 R9, R0 ;  /* 0x0000000000097308 */ /* 0x000ea40000000800 */
[----:B--2---:R-:W-:-:S05]  /*07c0*/  @!P0 FMUL R9, R9, R9 ;  /* 0x0000000909098220 */ /* 0x004fca0000400000 */
[----:B------:R-:W-:Y:S04]  /*07d0*/  STG.E desc[UR8][R4.64], R9 ;  /* 0x0000000904007986 */ /* 0x000fe8000c101908 */
[----:B------:R-:W-:Y:S01]  /*07e0*/  STG.E desc[UR8][R6.64], R9 ;  /* 0x0000000906007986 */ /* 0x000fe2000c101908 */
[----:B------:R-:W-:Y:S05]  /*07f0*/  EXIT ;  /* 0x000000000000794d */ /* 0x000fea0003800000 */
        .weak           $__internal_0_$__cuda_sm20_rcp_rn_f32_slowpath
        .type           $__internal_0_$__cuda_sm20_rcp_rn_f32_slowpath,@function
        .size           $__internal_0_$__cuda_sm20_rcp_rn_f32_slowpath,(.L_x_169 - $__internal_0_$__cuda_sm20_rcp_rn_f32_slowpath)
$__internal_0_$__cuda_sm20_rcp_rn_f32_slowpath:
[----:B------:R-:W0:Y:S02]  /*0800*/  LDC R0, c[0x0][0x3c8] ;  /* 0x0000f200ff007b82 */ /* 0x000e240000000800 */
[----:B0-----:R-:W-:-:S05]  /*0810*/  IMAD.SHL.U32 R8, R0, 0x2, RZ ;  /* 0x0000000200087824 */ /* 0x001fca00078e00ff */
[----:B------:R-:W-:-:S04]  /*0820*/  SHF.R.U32.HI R7, RZ, 0x18, R8 ;  /* 0x00000018ff077819 */ /* 0x000fc80000011608 */
[----:B------:R-:W-:-:S13]  /*0830*/  ISETP.NE.U32.AND P0, PT, R7, RZ, PT ;  /* 0x000000ff0700720c */ /* 0x000fda0003f05070 */
[----:B------:R-:W-:Y:S05]  /*0840*/  @P0 BRA `(.L_x_22) ;  /* 0x0000000000280947 */ /* 0x000fea0003800000 */
[----:B------:R-:W-:-:S13]  /*0850*/  ISETP.NE.AND P0, PT, R8, RZ, PT ;  /* 0x000000ff0800720c */ /* 0x000fda0003f05270 */
[----:B------:R0:W1:Y:S01]  /*0860*/  @!P0 MUFU.RCP R7, R0 ;  /* 0x0000000000078308 */ /* 0x0000620000001000 */
[----:B------:R-:W-:Y:S05]  /*0870*/  @!P0 BRA `(.L_x_23) ;  /* 0x0000000000a48947 */ /* 0x000fea0003800000 */
[----:B------:R-:W-:-:S04]  /*0880*/  FFMA R8, R0, 1.84467440737095516160e+19, RZ ;  /* 0x5f80000000087823 */ /* 0x000fc800000000ff */
[----:B-1----:R-:W0:Y:S02]  /*0890*/  MUFU.RCP R7, R8 ;  /* 0x0000000800077308 */ /* 0x002e240000001000 */
[----:B0-----:R-:W-:-:S04]  /*08a0*/  FFMA R0, R8, R7, -1 ;  /* 0xbf80000008007423 */ /* 0x001fc80000000007 */
[----:B------:R-:W-:-:S04]  /*08b0*/  FADD.FTZ R0, -R0, -RZ ;  /* 0x800000ff00007221 */ /* 0x000fc80000010100 */
[----:B------:R-:W-:-:S04]  /*08c0*/  FFMA R0, R7, R0, R7 ;  /* 0x0000000007007223 */ /* 0x000fc80000000007 */
[----:B------:R-:W-:Y:S01]  /*08d0*/  FFMA R7, R0, 1.84467440737095516160e+19, RZ ;  /* 0x5f80000000077823 */ /* 0x000fe200000000ff */
[----:B------:R-:W-:Y:S06]  /*08e0*/  BRA `(.L_x_23) ;  /* 0x0000000000887947 */ /* 0x000fec0003800000 */
.L_x_22:
[----:B------:R-:W-:-:S05]  /*08f0*/  VIADD R8, R7, 0xffffff03 ;  /* 0xffffff0307087836 */ /* 0x000fca0000000000 */
[----:B------:R-:W-:-:S13]  /*0900*/  ISETP.GT.U32.AND P0, PT, R8, 0x1, PT ;  /* 0x000000010800780c */ /* 0x000fda0003f04070 */
[----:B------:R-:W-:Y:S05]  /*0910*/  @P0 BRA `(.L_x_24) ;  /* 0x0000000000780947 */ /* 0x000fea0003800000 */
[----:B------:R-:W-:Y:S01]  /*0920*/  LOP3.LUT R9, R0, 0x7fffff, RZ, 0xc0, !PT ;  /* 0x007fffff00097812 */ /* 0x000fe200078ec0ff */
[----:B------:R-:W-:-:S03]  /*0930*/  IMAD.MOV.U32 R13, RZ, RZ, 0x3 ;  /* 0x00000003ff0d7424 */ /* 0x000fc600078e00ff */
[----:B------:R-:W-:Y:S02]  /*0940*/  LOP3.LUT R9, R9, 0x3f800000, RZ, 0xfc, !PT ;  /* 0x3f80000009097812 */ /* 0x000fe400078efcff */
[----:B------:R-:W-:Y:S02]  /*0950*/  SHF.L.U32 R14, R13, R8, RZ ;  /* 0x000000080d0e7219 */ /* 0x000fe400000006ff */
[----:B------:R-:W0:Y:S02]  /*0960*/  MUFU.RCP R10, R9 ;  /* 0x00000009000a7308 */ /* 0x000e240000001000 */
[----:B0-----:R-:W-:-:S04]  /*0970*/  FFMA R11, R9, R10, -1 ;  /* 0xbf800000090b7423 */ /* 0x001fc8000000000a */
[----:B------:R-:W-:-:S04]  /*0980*/  FADD.FTZ R11, -R11, -RZ ;  /* 0x800000ff0b0b7221 */ /* 0x000fc80000010100 */
[CCC-:B------:R-:W-:Y:S01]  /*0990*/  FFMA.RM R12, R10.reuse, R11.reuse, R10.reuse ;  /* 0x0000000b0a0c7223 */ /* 0x1c0fe2000000400a */
[----:B------:R-:W-:-:S04]  /*09a0*/  FFMA.RP R11, R10, R11, R10 ;  /* 0x0000000b0a0b7223 */ /* 0x000fc8000000800a */
[C---:B------:R-:W-:Y:S02]  /*09b0*/  LOP3.LUT R10, R12.reuse, 0x7fffff, RZ, 0xc0, !PT ;  /* 0x007fffff0c0a7812 */ /* 0x040fe400078ec0ff */
[----:B------:R-:W-:Y:S02]  /*09c0*/  FSETP.NEU.FTZ.AND P0, PT, R12, R11, PT ;  /* 0x0000000b0c00720b */ /* 0x000fe40003f1d000 */
[----:B------:R-:W-:Y:S02]  /*09d0*/  LOP3.LUT R11, R10, 0x800000, RZ, 0xfc, !PT ;  /* 0x008000000a0b7812 */ /* 0x000fe400078efcff */
[----:B------:R-:W-:Y:S02]  /*09e0*/  SEL R10, RZ, 0xffffffff, !P0 ;  /* 0xffffffffff0a7807 */ /* 0x000fe40004000000 */
[----:B------:R-:W-:-:S03]  /*09f0*/  LOP3.LUT R9, R14, R11, RZ, 0xc0, !PT ;  /* 0x0000000b0e097212 */ /* 0x000fc600078ec0ff */
[----:B------:R-:W-:Y:S01]  /*0a00*/  IMAD.MOV R10, RZ, RZ, -R10 ;  /* 0x000000ffff0a7224 */ /* 0x000fe200078e0a0a */
[----:B------:R-:W-:-:S04]  /*0a10*/  SHF.R.U32.HI R9, RZ, R8, R9 ;  /* 0x00000008ff097219 */ /* 0x000fc80000011609 */
[----:B------:R-:W-:Y:S02]  /*0a20*/  LOP3.LUT P1, RZ, R10, R8, R11, 0xf8, !PT ;  /* 0x000000080aff7212 */ /* 0x000fe4000782f80b */
[C---:B------:R-:W-:Y:S02]  /*0a30*/  LOP3.LUT P0, RZ, R9.reuse, 0x1, RZ, 0xc0, !PT ;  /* 0x0000000109ff7812 */ /* 0x040fe4000780c0ff */
[----:B------:R-:W-:-:S04]  /*0a40*/  LOP3.LUT P2, RZ, R9, 0x2, RZ, 0xc0, !PT ;  /* 0x0000000209ff7812 */ /* 0x000fc8000784c0ff */
[----:B------:R-:W-:Y:S02]  /*0a50*/  PLOP3.LUT P0, PT, P0, P1, P2, 0xe0, 0x0 ;  /* 0x000000000000781c */ /* 0x000fe40000703c20 */
[----:B------:R-:W-:Y:S02]  /*0a60*/  LOP3.LUT P1, RZ, R0, 0x7fffff, RZ, 0xc0, !PT ;  /* 0x007fffff00ff7812 */ /* 0x000fe4000782c0ff */
[----:B------:R-:W-:-:S05]  /*0a70*/  SEL R8, RZ, 0x1, !P0 ;  /* 0x00000001ff087807 */ /* 0x000fca0004000000 */
[----:B------:R-:W-:-:S05]  /*0a80*/  IMAD.MOV R8, RZ, RZ, -R8 ;  /* 0x000000ffff087224 */ /* 0x000fca00078e0a08 */
[----:B------:R-:W-:Y:S01]  /*0a90*/  ISETP.GE.AND P0, PT, R8, RZ, PT ;  /* 0x000000ff0800720c */ /* 0x000fe20003f06270 */
[----:B------:R-:W-:-:S05]  /*0aa0*/  VIADD R8, R7, 0xffffff04 ;  /* 0xffffff0407087836 */ /* 0x000fca0000000000 */
[----:B------:R-:W-:-:S07]  /*0ab0*/  SHF.R.U32.HI R7, RZ, R8, R11 ;  /* 0x00000008ff077219 */ /* 0x000fce000001160b */
[----:B------:R-:W-:-:S04]  /*0ac0*/  @!P0 VIADD R7, R7, 0x1 ;  /* 0x0000000107078836 */ /* 0x000fc80000000000 */
[----:B------:R-:W-:-:S05]  /*0ad0*/  @!P1 IMAD.SHL.U32 R7, R7, 0x2, RZ ;  /* 0x0000000207079824 */ /* 0x000fca00078e00ff */
[----:B------:R-:W-:Y:S01]  /*0ae0*/  LOP3.LUT R7, R7, 0x80000000, R0, 0xf8, !PT ;  /* 0x8000000007077812 */ /* 0x000fe200078ef800 */
[----:B------:R-:W-:Y:S06]  /*0af0*/  BRA `(.L_x_23) ;  /* 0x0000000000047947 */ /* 0x000fec0003800000 */
.L_x_24:
[----:B------:R2:W3:Y:S02]  /*0b00*/  MUFU.RCP R7, R0 ;  /* 0x0000000000077308 */ /* 0x0004e40000001000 */
.L_x_23:
[----:B0123--:R-:W-:Y:S02]  /*0b10*/  IMAD.MOV.U32 R0, RZ, RZ, R7 ;  /* 0x000000ffff007224 */ /* 0x00ffe400078e0007 */
[----:B------:R-:W-:-:S04]  /*0b20*/  IMAD.MOV.U32 R7, RZ, RZ, 0x0 ;  /* 0x00000000ff077424 */ /* 0x000fc800078e00ff */
[----:B------:R-:W-:Y:S05]  /*0b30*/  RET.REL.NODEC R6 `(_Z21minkowski_kernel_samePKfmmS0_mmmPfmf) ;  /* 0xfffffff406307950 */ /* 0x000fea0003c3ffff */
.L_x_25:
        /* <DEDUP_REMOVED lines=12> */
.L_x_169:


//--------------------- .text._Z16minkowski_kernelPKfmmS0_mmmPfmf --------------------------
	.section	.text._Z16minkowski_kernelPKfmmS0_mmmPfmf,"ax",@progbits
	.align	128
        .global         _Z16minkowski_kernelPKfmmS0_mmmPfmf
        .type           _Z16minkowski_kernelPKfmmS0_mmmPfmf,@function
        .size           _Z16minkowski_kernelPKfmmS0_mmmPfmf,(.L_x_170 - _Z16minkowski_kernelPKfmmS0_mmmPfmf)
        .other          _Z16minkowski_kernelPKfmmS0_mmmPfmf,@"STO_CUDA_ENTRY STV_DEFAULT"
_Z16minkowski_kernelPKfmmS0_mmmPfmf:
.text._Z16minkowski_kernelPKfmmS0_mmmPfmf:
        /* <DEDUP_REMOVED lines=16> */
[----:B------:R-:W4:Y:S01]  /*0100*/  LDCU UR7, c[0x0][0x3c8] ;  /* 0x00007900ff0777ac */ /* 0x000f220008000800 */
[----:B-1----:R-:W-:-:S06]  /*0110*/  ULEA UR4, UR5, UR4, 0x18 ;  /* 0x0000000405047291 */ /* 0x002fcc000f8ec0ff */
[C---:B0-----:R-:W-:Y:S02]  /*0120*/  LEA R8, R0.reuse, UR4, 0x2 ;  /* 0x0000000400087c11 */ /* 0x041fe4000f8e10ff */
[----:B--2---:R-:W-:-:S03]  /*0130*/  ISETP.GE.U32.AND P0, PT, R0, UR8, PT ;  /* 0x0000000800007c0c */ /* 0x004fc6000bf06070 */
[----:B------:R-:W0:Y:S01]  /*0140*/  LDCU.64 UR4, c[0x0][0x398] ;  /* 0x00007300ff0477ac */ /* 0x000e220008000a00 */
[----:B------:R1:W-:Y:S01]  /*0150*/  STS [R8], RZ ;  /* 0x000000ff08007388 */ /* 0x0003e20000000800 */
[----:B------:R-:W-:-:S13]  /*0160*/  ISETP.GE.U32.AND.EX P0, PT, RZ, UR9, PT, P0 ;  /* 0x00000009ff007c0c */ /* 0x000fda000bf06100 */
[----:B-1-34-:R-:W-:Y:S05]  /*0170*/  @P0 BRA `(.L_x_27) ;  /* 0x0000000000940947 */ /* 0x01afea0003800000 */
        /* <DEDUP_REMOVED lines=8> */
.L_x_29:
        /* <DEDUP_REMOVED lines=9> */
[----:B------:R-:W2:Y:S02]  /*0290*/  LDG.E R17, desc[UR14][R16.64] ;  /* 0x0000000e10117981 */ /* 0x000ea4000c1e1900 */
[----:B--2---:R-:W-:-:S04]  /*02a0*/  FADD R12, R20, -R17 ;  /* 0x80000011140c7221 */ /* 0x004fc80000000000 */
[C---:B------:R-:W-:Y:S01]  /*02b0*/  FMUL R15, |R12|.reuse, 16777216 ;  /* 0x4b8000000c0f7820 */ /* 0x040fe20000400200 */
[----:B------:R-:W-:-:S04]  /*02c0*/  FSETP.GEU.AND P0, PT, |R12|, 1.175494350822287508e-38, PT ;  /* 0x008000000c00780b */ /* 0x000fc80003f0e200 */
[----:B------:R-:W-:-:S04]  /*02d0*/  FSEL R15, R15, |R12|, !P0 ;  /* 0x4000000c0f0f7208 */ /* 0x000fc80004000000 */
[----:B------:R-:W0:Y:S05]  /*02e0*/  MUFU.LG2 R12, R15 ;  /* 0x0000000f000c7308 */ /* 0x000e2a0000000c00 */
[----:B0-----:R-:W-:Y:S01]  /*02f0*/  @!P0 FADD R12, R12, -24 ;  /* 0xc1c000000c0c8421 */ /* 0x001fe20000000000 */
[----:B-1----:R-:W-:-:S03]  /*0300*/  IADD3 R10, P0, PT, R9, R10, RZ ;  /* 0x0000000a090a7210 */ /* 0x002fc60007f1e0ff */
[----:B------:R-:W-:Y:S02]  /*0310*/  FMUL R12, R12, UR7 ;  /* 0x000000070c0c7c20 */ /* 0x000fe40008400000 */
        /* <DEDUP_REMOVED lines=10> */
.L_x_28:
[----:B------:R1:W-:Y:S02]  /*03c0*/  STS [R8], R13 ;  /* 0x0000000d08007388 */ /* 0x0003e40000000800 */
.L_x_27:
[----:B0-----:R-:W-:Y:S05]  /*03d0*/  BSYNC.RECONVERGENT B0 ;  /* 0x0000000000007941 */ /* 0x001fea0003800200 */
.L_x_26:
        /* <DEDUP_REMOVED lines=8> */
.L_x_31:
[----:B------:R-:W-:Y:S02]  /*0460*/  ISETP.GT.U32.AND P0, PT, R4, R0, PT ;  /* 0x000000000400720c */ /* 0x000fe40003f04070 */
[----:B------:R-:W-:Y:S02]  /*0470*/  SHF.R.U32.HI R5, RZ, 0x1, R7 ;  /* 0x00000001ff057819 */ /* 0x000fe40000011607 */
[----:B------:R-:W-:-:S13]  /*0480*/  ISETP.GT.U32.AND.EX P0, PT, R7, RZ, PT, P0 ;  /* 0x000000ff0700720c */ /* 0x000fda0003f04100 */
[----:B------:R-:W-:Y:S01]  /*0490*/  @P0 IMAD R2, R4, 0x4, R8 ;  /* 0x0000000404020824 */ /* 0x000fe200078e0208 */
[----:B------:R-:W-:Y:S05]  /*04a0*/  @P0 LDS R3, [R8] ;  /* 0x0000000008030984 */ /* 0x000fea0000000800 */
[----:B------:R-:W0:Y:S02]  /*04b0*/  @P0 LDS R2, [R2] ;  /* 0x0000000002020984 */ /* 0x000e240000000800 */
[----:B0-----:R-:W-:-:S05]  /*04c0*/  @P0 FADD R3, R2, R3 ;  /* 0x0000000302030221 */ /* 0x001fca0000000000 */
[----:B------:R0:W-:Y:S01]  /*04d0*/  @P0 STS [R8], R3 ;  /* 0x0000000308000388 */ /* 0x0001e20000000800 */
[----:B------:R-:W-:Y:S01]  /*04e0*/  BAR.SYNC.DEFER_BLOCKING 0x0 ;  /* 0x0000000000007b1d */ /* 0x000fe20000010000 */
[C---:B------:R-:W-:Y:S02]  /*04f0*/  ISETP.GT.U32.AND P0, PT, R4.reuse, 0x1, PT ;  /* 0x000000010400780c */ /* 0x040fe40003f04070 */
[----:B------:R-:W-:Y:S02]  /*0500*/  SHF.R.U64 R4, R4, 0x1, R7 ;  /* 0x0000000104047819 */ /* 0x000fe40000001207 */
[----:B------:R-:W-:Y:S01]  /*0510*/  ISETP.GT.U32.AND.EX P0, PT, R7, RZ, PT, P0 ;  /* 0x000000ff0700720c */ /* 0x000fe20003f04100 */
[----:B------:R-:W-:-:S12]  /*0520*/  IMAD.MOV.U32 R7, RZ, RZ, R5 ;  /* 0x000000ffff077224 */ /* 0x000fd800078e0005 */
[----:B0-----:R-:W-:Y:S05]  /*0530*/  @P0 BRA `(.L_x_31) ;  /* 0xfffffffc00c80947 */ /* 0x001fea000383ffff */
.L_x_30:
[----:B------:R-:W-:Y:S05]  /*0540*/  @P1 EXIT ;  /* 0x000000000000194d */ /* 0x000fea0003800000 */
[----:B------:R-:W0:Y:S02]  /*0550*/  LDC R5, c[0x0][0x3c8] ;  /* 0x0000f200ff057b82 */ /* 0x000e240000000800 */
[----:B0-----:R-:W-:-:S05]  /*0560*/  VIADD R0, R5, 0x1800000 ;  /* 0x0180000005007836 */ /* 0x001fca0000000000 */
[----:B------:R-:W-:-:S04]  /*0570*/  LOP3.LUT R0, R0, 0x7f800000, RZ, 0xc0, !PT ;  /* 0x7f80000000007812 */ /* 0x000fc800078ec0ff */
[----:B------:R-:W-:-:S13]  /*0580*/  ISETP.GT.U32.AND P0, PT, R0, 0x1ffffff, PT ;  /* 0x01ffffff0000780c */ /* 0x000fda0003f04070 */
[----:B------:R-:W-:Y:S05]  /*0590*/  @P0 BRA `(.L_x_32) ;  /* 0x00000000000c0947 */ /* 0x000fea0003800000 */
[----:B------:R-:W-:-:S07]  /*05a0*/  MOV R2, 0x5c0 ;  /* 0x000005c000027802 */ /* 0x000fce0000000f00 */
[----:B-1----:R-:W-:Y:S05]  /*05b0*/  CALL.REL.NOINC `($__internal_1_$__cuda_sm20_rcp_rn_f32_slowpath) ;  /* 0x0000000000787944 */ /* 0x002fea0003c00000 */
[----:B------:R-:W-:Y:S05]  /*05c0*/  BRA `(.L_x_33) ;  /* 0x0000000000107947 */ /* 0x000fea0003800000 */
.L_x_32:
[----:B------:R-:W0:Y:S02]  /*05d0*/  MUFU.RCP R0, R5 ;  /* 0x0000000500007308 */ /* 0x000e240000001000 */
[----:B0-----:R-:W-:-:S04]  /*05e0*/  FFMA R2, R0, R5, -1 ;  /* 0xbf80000000027423 */ /* 0x001fc80000000005 */
[----:B------:R-:W-:-:S04]  /*05f0*/  FADD.FTZ R3, -R2, -RZ ;  /* 0x800000ff02037221 */ /* 0x000fc80000010100 */
[----:B------:R-:W-:-:S07]  /*0600*/  FFMA R0, R0, R3, R0 ;  /* 0x0000000300007223 */ /* 0x000fce0000000000 */
.L_x_33:
        /* <DEDUP_REMOVED lines=11> */
[----:B------:R-:W-:Y:S01]  /*06c0*/  ULEA.HI.X UR4, UR4, UR11, UR7, 0x2, UP0 ;  /* 0x0000000b04047291 */ /* 0x000fe200080f1407 */
[----:B0-----:R-:W-:-:S13]  /*06d0*/  FSETP.GEU.AND P0, PT, |R2|, 1.175494350822287508e-38, PT ;  /* 0x008000000200780b */ /* 0x001fda0003f0e200 */
[----:B------:R-:W-:-:S04]  /*06e0*/  @!P0 FMUL R2, R2, 16777216 ;  /* 0x4b80000002028820 */ /* 0x000fc80000400000 */
[----:B------:R0:W2:Y:S02]  /*06f0*/  MUFU.LG2 R3, R2 ;  /* 0x0000000200037308 */ /* 0x0000a40000000c00 */
[----:B0-----:R-:W-:Y:S02]  /*0700*/  IMAD.U32 R2, RZ, RZ, UR5 ;  /* 0x00000005ff027e24 */ /* 0x001fe4000f8e00ff */
[----:B--2---:R-:W-:-:S04]  /*0710*/  @!P0 FADD R3, R3, -24 ;  /* 0xc1c0000003038421 */ /* 0x004fc80000000000 */
[----:B------:R-:W-:Y:S01]  /*0720*/  FMUL R0, R3, R0 ;  /* 0x0000000003007220 */ /* 0x000fe20000400000 */
[----:B------:R-:W-:-:S04]  /*0730*/  IMAD.U32 R3, RZ, RZ, UR4 ;  /* 0x00000004ff037e24 */ /* 0x000fc8000f8e00ff */
[----:B------:R-:W-:-:S13]  /*0740*/  FSETP.GEU.AND P0, PT, R0, -126, PT ;  /* 0xc2fc00000000780b */ /* 0x000fda0003f0e000 */
[----:B------:R-:W-:-:S04]  /*0750*/  @!P0 FMUL R0, R0, 0.5 ;  /* 0x3f00000000008820 */ /* 0x000fc80000400000 */
[----:B------:R-:W0:Y:S02]  /*0760*/  MUFU.EX2 R5, R0 ;  /* 0x0000000000057308 */ /* 0x000e240000000800 */
[----:B0-----:R-:W-:-:S05]  /*0770*/  @!P0 FMUL R5, R5, R5 ;  /* 0x0000000505058220 */ /* 0x001fca0000400000 */
[----:B------:R-:W-:Y:S01]  /*0780*/  STG.E desc[UR14][R2.64], R5 ;  /* 0x0000000502007986 */ /* 0x000fe2000c10190e */
[----:B------:R-:W-:Y:S05]  /*0790*/  EXIT ;  /* 0x000000000000794d */ /* 0x000fea0003800000 */
        .weak           $__internal_1_$__cuda_sm20_rcp_rn_f32_slowpath
        .type           $__internal_1_$__cuda_sm20_rcp_rn_f32_slowpath,@function
        .size           $__internal_1_$__cuda_sm20_rcp_rn_f32_slowpath,(.L_x_170 - $__internal_1_$__cuda_sm20_rcp_rn_f32_slowpath)
$__internal_1_$__cuda_sm20_rcp_rn_f32_slowpath:
        /* <DEDUP_REMOVED lines=15> */
.L_x_34:
        /* <DEDUP_REMOVED lines=33> */
.L_x_36:
[----:B------:R2:W3:Y:S02]  /*0aa0*/  MUFU.RCP R3, R0 ;  /* 0x0000000000037308 */ /* 0x0004e40000001000 */
.L_x_35:
[----:B0123--:R-:W-:Y:S02]  /*0ab0*/  IMAD.MOV.U32 R0, RZ, RZ, R3 ;  /* 0x000000ffff007224 */ /* 0x00ffe400078e0003 */
[----:B------:R-:W-:-:S04]  /*0ac0*/  IMAD.MOV.U32 R3, RZ, RZ, 0x0 ;  /* 0x00000000ff037424 */ /* 0x000fc800078e00ff */
[----:B------:R-:W-:Y:S05]  /*0ad0*/  RET.REL.NODEC R2 `(_Z16minkowski_kernelPKfmmS0_mmmPfmf) ;  /* 0xfffffff402487950 */ /* 0x000fea0003c3ffff */
.L_x_37:
        /* <DEDUP_REMOVED lines=10> */
.L_x_170:


//--------------------- .text._Z18binary_kernel_samePKfmmS0_mmmPfmf --------------------------
	.section	.text._Z18binary_kernel_samePKfmmS0_mmmPfmf,"ax",@progbits
	.align	128
        .global         _Z18binary_kernel_samePKfmmS0_mmmPfmf
        .type           _Z18binary_kernel_samePKfmmS0_mmmPfmf,@function
        .size           _Z18binary_kernel_samePKfmmS0_mmmPfmf,(.L_x_171 - _Z18binary_kernel_samePKfmmS0_mmmPfmf)
        .other          _Z18binary_kernel_samePKfmmS0_mmmPfmf,@"STO_CUDA_ENTRY STV_DEFAULT"
_Z18binary_kernel_samePKfmmS0_mmmPfmf:
.text._Z18binary_kernel_samePKfmmS0_mmmPfmf:
        /* <DEDUP_REMOVED lines=31> */
[----:B------:R-:W2:Y:S03]  /*01f0*/  LDCU.64 UR6, c[0x0][0x3b0] ;  /* 0x00007600ff0677ac */ /* 0x000ea60008000a00 */
[----:B------:R1:W-:Y:S01]  /*0200*/  STS [R2+0x80], RZ ;  /* 0x000080ff02007388 */ /* 0x0003e20000000800 */
[----:B------:R-:W-:Y:S05]  /*0210*/  @P0 BRA `(.L_x_39) ;  /* 0x00000000007c0947 */ /* 0x000fea0003800000 */
[----:B------:R-:W3:Y:S01]  /*0220*/  LDC R20, c[0x0][0x360] ;  /* 0x0000d800ff147b82 */ /* 0x000ee20000000800 */
[----:B------:R-:W-:Y:S02]  /*0230*/  IMAD.MOV.U32 R3, RZ, RZ, RZ ;  /* 0x000000ffff037224 */ /* 0x000fe400078e00ff */
[----:B------:R-:W-:Y:S02]  /*0240*/  IMAD.MOV.U32 R21, RZ, RZ, RZ ;  /* 0x000000ffff157224 */ /* 0x000fe400078e00ff */
[----:B------:R-:W-:Y:S02]  /*0250*/  IMAD.MOV.U32 R23, RZ, RZ, R0 ;  /* 0x000000ffff177224 */ /* 0x000fe400078e0000 */
[----:B------:R-:W-:Y:S01]  /*0260*/  IMAD.MOV.U32 R22, RZ, RZ, RZ ;  /* 0x000000ffff167224 */ /* 0x000fe200078e00ff */
[----:B------:R-:W4:Y:S08]  /*0270*/  LDC.64 R8, c[0x0][0x380] ;  /* 0x0000e000ff087b82 */ /* 0x000f300000000a00 */
[----:B------:R-:W0:Y:S02]  /*0280*/  LDC.64 R10, c[0x0][0x388] ;  /* 0x0000e200ff0a7b82 */ /* 0x000e240000000a00 */
.L_x_40:
[----:B------:R-:W-:Y:S02]  /*0290*/  IMAD.MOV.U32 R14, RZ, RZ, R23 ;  /* 0x000000ffff0e7224 */ /* 0x000fe400078e0017 */
[----:B------:R-:W-:Y:S02]  /*02a0*/  IMAD.MOV.U32 R15, RZ, RZ, R22 ;  /* 0x000000ffff0f7224 */ /* 0x000fe400078e0016 */
[----:B0-----:R-:W-:-:S04]  /*02b0*/  IMAD.WIDE.U32 R12, R4, R10, R14 ;  /* 0x0000000a040c7225 */ /* 0x001fc800078e000e */
[----:B------:R-:W-:Y:S01]  /*02c0*/  IMAD.WIDE.U32 R16, R10, UR4, R14 ;  /* 0x000000040a107c25 */ /* 0x000fe2000f8e000e */
[----:B----4-:R-:W-:-:S03]  /*02d0*/  LEA R14, P1, R12, R8, 0x2 ;  /* 0x000000080c0e7211 */ /* 0x010fc600078210ff */
[----:B------:R-:W-:Y:S01]  /*02e0*/  IMAD R13, R4, R11, R13 ;  /* 0x0000000b040d7224 */ /* 0x000fe200078e020d */
[----:B------:R-:W-:Y:S01]  /*02f0*/  LEA R18, P0, R16, R8, 0x2 ;  /* 0x0000000810127211 */ /* 0x000fe200078010ff */
[----:B------:R-:W-:-:S03]  /*0300*/  IMAD R17, R11, UR4, R17 ;  /* 0x000000040b117c24 */ /* 0x000fc6000f8e0211 */
[-C--:B------:R-:W-:Y:S02]  /*0310*/  LEA.HI.X R15, R12, R9.reuse, R13, 0x2, P1 ;  /* 0x000000090c0f7211 */ /* 0x080fe400008f140d */
[----:B------:R-:W-:-:S03]  /*0320*/  LEA.HI.X R19, R16, R9, R17, 0x2, P0 ;  /* 0x0000000910137211 */ /* 0x000fc600000f1411 */
[----:B------:R-:W4:Y:S04]  /*0330*/  LDG.E R14, desc[UR8][R14.64] ;  /* 0x000000080e0e7981 */ /* 0x000f28000c1e1900 */
[----:B------:R-:W5:Y:S01]  /*0340*/  LDG.E R18, desc[UR8][R18.64] ;  /* 0x0000000812127981 */ /* 0x000f62000c1e1900 */
[----:B----4-:R-:W-:-:S04]  /*0350*/  FSETP.NEU.AND P0, PT, R14, RZ, PT ;  /* 0x000000ff0e00720b */ /* 0x010fc80003f0d000 */
[C---:B-----5:R-:W-:Y:S02]  /*0360*/  FSETP.NEU.XOR P1, PT, R18.reuse, RZ, P0 ;  /* 0x000000ff1200720b */ /* 0x060fe4000072d800 */
[----:B------:R-:W-:-:S11]  /*0370*/  FSETP.EQ.AND P0, PT, R18, RZ, !P0 ;  /* 0x000000ff1200720b */ /* 0x000fd60004702000 */
[----:B------:R-:W-:Y:S02]  /*0380*/  @P1 FADD R21, R21, 1 ;  /* 0x3f80000015151421 */ /* 0x000fe40000000000 */
[----:B------:R-:W-:-:S03]  /*0390*/  @!P0 FADD R3, R3, 1 ;  /* 0x3f80000003038421 */ /* 0x000fc60000000000 */
[----:B------:R0:W-:Y:S04]  /*03a0*/  @P1 STS [R2], R21 ;  /* 0x0000001502001388 */ /* 0x0001e80000000800 */
[----:B------:R0:W-:Y:S01]  /*03b0*/  @!P0 STS [R2+0x80], R3 ;  /* 0x0000800302008388 */ /* 0x0001e20000000800 */
[----:B---3--:R-:W-:-:S05]  /*03c0*/  IADD3 R23, P0, PT, R20, R23, RZ ;  /* 0x0000001714177210 */ /* 0x008fca0007f1e0ff */
[----:B------:R-:W-:Y:S01]  /*03d0*/  IMAD.X R22, RZ, RZ, R22, P0 ;  /* 0x000000ffff167224 */ /* 0x000fe200000e0616 */
[----:B--2---:R-:W-:-:S04]  /*03e0*/  ISETP.GE.U32.AND P0, PT, R23, UR6, PT ;  /* 0x0000000617007c0c */ /* 0x004fc8000bf06070 */
[----:B------:R-:W-:-:S13]  /*03f0*/  ISETP.GE.U32.AND.EX P0, PT, R22, UR7, PT, P0 ;  /* 0x0000000716007c0c */ /* 0x000fda000bf06100 */
[----:B0-----:R-:W-:Y:S05]  /*0400*/  @!P0 BRA `(.L_x_40) ;  /* 0xfffffffc00a08947 */ /* 0x001fea000383ffff */
.L_x_39:
[----:B--2---:R-:W-:Y:S05]  /*0410*/  BSYNC.RECONVERGENT B0 ;  /* 0x0000000000007941 */ /* 0x004fea0003800200 */
.L_x_38:
[----:B------:R-:W2:Y:S01]  /*0420*/  LDCU UR6, c[0x0][0x360] ;  /* 0x00006c00ff0677ac */ /* 0x000ea20008000800 */
[----:B------:R-:W-:Y:S01]  /*0430*/  BAR.SYNC.DEFER_BLOCKING 0x0 ;  /* 0x0000000000007b1d */ /* 0x000fe20000010000 */
[----:B--2---:R-:W-:-:S09]  /*0440*/  UISETP.GE.U32.AND UP0, UPT, UR6, 0x2, UPT ;  /* 0x000000020600788c */ /* 0x004fd2000bf06070 */
[----:B------:R-:W-:Y:S05]  /*0450*/  BRA.U !UP0, `(.L_x_41) ;  /* 0x0000000108647547 */ /* 0x000fea000b800000 */
[----:B------:R-:W-:Y:S01]  /*0460*/  USHF.R.U32.HI UR6, URZ, 0x1, UR6 ;  /* 0x00000001ff067899 */ /* 0x000fe20008011606 */
[----:B------:R-:W-:-:S05]  /*0470*/  IMAD.MOV.U32 R10, RZ, RZ, RZ ;  /* 0x000000ffff0a7224 */ /* 0x000fca00078e00ff */
[----:B------:R-:W-:-:S07]  /*0480*/  IMAD.U32 R13, RZ, RZ, UR6 ;  /* 0x00000006ff0d7e24 */ /* 0x000fce000f8e00ff */
.L_x_44:
[----:B------:R-:W-:Y:S01]  /*0490*/  ISETP.GT.U32.AND P0, PT, R13, R0, PT ;  /* 0x000000000d00720c */ /* 0x000fe20003f04070 */
[----:B------:R-:W-:Y:S03]  /*04a0*/  BSSY.RECONVERGENT B0, `(.L_x_42) ;  /* 0x000000c000007945 */ /* 0x000fe60003800200 */
[----:B------:R-:W-:-:S13]  /*04b0*/  ISETP.GT.U32.AND.EX P0, PT, R10, RZ, PT, P0 ;  /* 0x000000ff0a00720c */ /* 0x000fda0003f04100 */
[----:B--2---:R-:W-:Y:S05]  /*04c0*/  @!P0 BRA `(.L_x_43) ;  /* 0x0000000000248947 */ /* 0x004fea0003800000 */
[----:B------:R-:W-:Y:S01]  /*04d0*/  IMAD R3, R13, 0x4, R2 ;  /* 0x000000040d037824 */ /* 0x000fe200078e0202 */
[----:B------:R-:W-:Y:S04]  /*04e0*/  LDS R9, [R2] ;  /* 0x0000000002097984 */ /* 0x000fe80000000800 */
[----:B------:R-:W2:Y:S04]  /*04f0*/  LDS R8, [R3] ;  /* 0x0000000003087984 */ /* 0x000ea80000000800 */
[----:B------:R-:W-:Y:S01]  /*0500*/  LDS R11, [R2+0x80] ;  /* 0x00008000020b7984 */ /* 0x000fe20000000800 */
[----:B--2---:R-:W-:-:S05]  /*0510*/  FADD R9, R8, R9 ;  /* 0x0000000908097221 */ /* 0x004fca0000000000 */
[----:B------:R-:W-:Y:S04]  /*0520*/  STS [R2], R9 ;  /* 0x0000000902007388 */ /* 0x000fe80000000800 */
[----:B------:R-:W2:Y:S02]  /*0530*/  LDS R8, [R3+0x80] ;  /* 0x0000800003087984 */ /* 0x000ea40000000800 */
[----:B--2---:R-:W-:-:S05]  /*0540*/  FADD R11, R8, R11 ;  /* 0x0000000b080b7221 */ /* 0x004fca0000000000 */
[----:B------:R2:W-:Y:S02]  /*0550*/  STS [R2+0x80], R11 ;  /* 0x0000800b02007388 */ /* 0x0005e40000000800 */
.L_x_43:
[----:B------:R-:W-:Y:S05]  /*0560*/  BSYNC.RECONVERGENT B0 ;  /* 0x0000000000007941 */ /* 0x000fea0003800200 */
.L_x_42:
[----:B------:R-:W-:Y:S01]  /*0570*/  BAR.SYNC.DEFER_BLOCKING 0x0 ;  /* 0x0000000000007b1d */ /* 0x000fe20000010000 */
[C---:B------:R-:W-:Y:S02]  /*0580*/  ISETP.GT.U32.AND P0, PT, R13.reuse, 0x1, PT ;  /* 0x000000010d00780c */ /* 0x040fe40003f04070 */
[--C-:B------:R-:W-:Y:S02]  /*0590*/  SHF.R.U32.HI R8, RZ, 0x1, R10.reuse ;  /* 0x00000001ff087819 */ /* 0x100fe4000001160a */
[----:B------:R-:W-:Y:S02]  /*05a0*/  ISETP.GT.U32.AND.EX P0, PT, R10, RZ, PT, P0 ;  /* 0x000000ff0a00720c */ /* 0x000fe40003f04100 */
[----:B------:R-:W-:Y:S01]  /*05b0*/  SHF.R.U64 R3, R13, 0x1, R10 ;  /* 0x000000010d037819 */ /* 0x000fe2000000120a */
[----:B------:R-:W-:-:S04]  /*05c0*/  IMAD.MOV.U32 R10, RZ, RZ, R8 ;  /* 0x000000ffff0a7224 */ /* 0x000fc800078e0008 */
[----:B------:R-:W-:-:S06]  /*05d0*/  IMAD.MOV.U32 R13, RZ, RZ, R3 ;  /* 0x000000ffff0d7224 */ /* 0x000fcc00078e0003 */
[----:B------:R-:W-:Y:S05]  /*05e0*/  @P0 BRA `(.L_x_44) ;  /* 0xfffffffc00a80947 */ /* 0x000fea000383ffff */
.L_x_41:
[----:B------:R-:W-:-:S13]  /*05f0*/  ISETP.NE.AND P0, PT, R0, RZ, PT ;  /* 0x000000ff0000720c */ /* 0x000fda0003f05270 */
[----:B------:R-:W-:Y:S05]  /*0600*/  @P0 EXIT ;  /* 0x000000000000094d */ /* 0x000fea0003800000 */
[----:B------:R-:W3:Y:S01]  /*0610*/  S2UR UR7, SR_CgaCtaId ;  /* 0x00000000000779c3 */ /* 0x000ee20000008800 */
[----:B------:R-:W-:Y:S02]  /*0620*/  UMOV UR6, 0x400 ;  /* 0x0000040000067882 */ /* 0x000fe40000000000 */
[----:B---3--:R-:W-:-:S09]  /*0630*/  ULEA UR6, UR7, UR6, 0x18 ;  /* 0x0000000607067291 */ /* 0x008fd2000f8ec0ff */
[----:B------:R-:W1:Y:S04]  /*0640*/  LDS R3, [UR6+0x80] ;  /* 0x00008006ff037984 */ /* 0x000e680008000800 */
[----:B------:R-:W3:Y:S01]  /*0650*/  LDS R0, [UR6] ;  /* 0x00000006ff007984 */ /* 0x000ee20008000800 */
[----:B-12---:R-:W1:Y:S01]  /*0660*/  MUFU.RCP R2, R3 ;  /* 0x0000000300027308 */ /* 0x006e620000001000 */
[----:B------:R-:W-:-:S07]  /*0670*/  FSETP.NEU.AND P2, PT, R3, RZ, PT ;  /* 0x000000ff0300720b */ /* 0x000fce0003f4d000 */
[----:B---3--:R-:W2:Y:S01]  /*0680*/  FCHK P0, R0, R3 ;  /* 0x0000000300007302 */ /* 0x008ea20000000000 */
[----:B-1----:R-:W-:-:S04]  /*0690*/  FFMA R9, -R3, R2, 1 ;  /* 0x3f80000003097423 */ /* 0x002fc80000000102 */
[----:B------:R-:W-:-:S04]  /*06a0*/  FFMA R9, R2, R9, R2 ;  /* 0x0000000902097223 */ /* 0x000fc80000000002 */
[----:B------:R-:W-:-:S04]  /*06b0*/  FFMA R2, R0, R9, RZ ;  /* 0x0000000900027223 */ /* 0x000fc800000000ff */
[----:B------:R-:W-:-:S04]  /*06c0*/  FFMA R8, -R3, R2, R0 ;  /* 0x0000000203087223 */ /* 0x000fc80000000100 */
[----:B------:R-:W-:Y:S01]  /*06d0*/  FFMA R9, R9, R8, R2 ;  /* 0x0000000809097223 */ /* 0x000fe20000000002 */
[----:B--2---:R-:W-:Y:S06]  /*06e0*/  @!P0 BRA `(.L_x_45) ;  /* 0x00000000000c8947 */ /* 0x004fec0003800000 */
[----:B------:R-:W-:-:S07]  /*06f0*/  MOV R8, 0x710 ;  /* 0x0000071000087802 */ /* 0x000fce0000000f00 */
[----:B0-----:R-:W-:Y:S05]  /*0700*/  CALL.REL.NOINC `($__internal_2_$__cuda_sm3x_div_rn_noftz_f32_slowpath) ;  /* 0x0000000000307944 */ /* 0x001fea0003c00000 */
[----:B------:R-:W-:-:S07]  /*0710*/  IMAD.MOV.U32 R9, RZ, RZ, R2 ;  /* 0x000000ffff097224 */ /* 0x000fce00078e0002 */
.L_x_45:
[----:B------:R-:W1:Y:S01]  /*0720*/  LDC.64 R2, c[0x0][0x3c0] ;  /* 0x0000f000ff027b82 */ /* 0x000e620000000a00 */
[----:B------:R-:W-:Y:S01]  /*0730*/  IMAD.MOV.U32 R5, RZ, RZ, RZ ;  /* 0x000000ffff057224 */ /* 0x000fe200078e00ff */
[----:B------:R-:W-:-:S05]  /*0740*/  FSEL R9, R9, R0, P2 ;  /* 0x0000000009097208 */ /* 0x000fca0001000000 */
[----:B------:R-:W-:Y:S01]  /*0750*/  STG.E desc[UR8][R6.64], R9 ;  /* 0x0000000906007986 */ /* 0x000fe2000c101908 */
[----:B------:R-:W2:Y:S01]  /*0760*/  LDC.64 R10, c[0x0][0x3b8] ;  /* 0x0000ee00ff0a7b82 */ /* 0x000ea20000000a00 */
[----:B-1----:R-:W-:-:S04]  /*0770*/  IMAD.WIDE.U32 R4, R2, UR4, R4 ;  /* 0x0000000402047c25 */ /* 0x002fc8000f8e0004 */
[----:B------:R-:W-:Y:S01]  /*0780*/  IMAD R3, R3, UR4, R5 ;  /* 0x0000000403037c24 */ /* 0x000fe2000f8e0205 */
[----:B--2---:R-:W-:-:S04]  /*0790*/  LEA R2, P0, R4, R10, 0x2 ;  /* 0x0000000a04027211 */ /* 0x004fc800078010ff */
[----:B------:R-:W-:-:S05]  /*07a0*/  LEA.HI.X R3, R4, R11, R3, 0x2, P0 ;  /* 0x0000000b04037211 */ /* 0x000fca00000f1403 */
[----:B------:R-:W-:Y:S01]  /*07b0*/  STG.E desc[UR8][R2.64], R9 ;  /* 0x0000000902007986 */ /* 0x000fe2000c101908 */
[----:B------:R-:W-:Y:S05]  /*07c0*/  EXIT ;  /* 0x000000000000794d */ /* 0x000fea0003800000 */
        .weak           $__internal_2_$__cuda_sm3x_div_rn_noftz_f32_slowpath
        .type           $__internal_2_$__cuda_sm3x_div_rn_noftz_f32_slowpath,@function
        .size           $__internal_2_$__cuda_sm3x_div_rn_noftz_f32_slowpath,(.L_x_171 - $__internal_2_$__cuda_sm3x_div_rn_noftz_f32_slowpath)
$__internal_2_$__cuda_sm3x_div_rn_noftz_f32_slowpath:
[--C-:B------:R-:W-:Y:S01]  /*07d0*/  SHF.R.U32.HI R10, RZ, 0x17, R3.reuse ;  /* 0x00000017ff0a7819 */ /* 0x100fe20000011603 */
[--C-:B------:R-:W-:Y:S01]  /*07e0*/  IMAD.MOV.U32 R11, RZ, RZ, R0.reuse ;  /* 0x000000ffff0b7224 */ /* 0x100fe200078e0000 */
[----:B------:R-:W-:Y:S01]  /*07f0*/  SHF.R.U32.HI R2, RZ, 0x17, R0 ;  /* 0x00000017ff027819 */ /* 0x000fe20000011600 */
[----:B------:R-:W-:Y:S01]  /*0800*/  IMAD.MOV.U32 R12, RZ, RZ, R3 ;  /* 0x000000ffff0c7224 */ /* 0x000fe200078e0003 */
[----:B------:R-:W-:Y:S02]  /*0810*/  LOP3.LUT R10, R10, 0xff, RZ, 0xc0, !PT ;  /* 0x000000ff0a0a7812 */ /* 0x000fe400078ec0ff */
[----:B------:R-:W-:-:S03]  /*0820*/  LOP3.LUT R2, R2, 0xff, RZ, 0xc0, !PT ;  /* 0x000000ff02027812 */ /* 0x000fc600078ec0ff */
[----:B------:R-:W-:Y:S02]  /*0830*/  VIADD R14, R10, 0xffffffff ;  /* 0xffffffff0a0e7836 */ /* 0x000fe40000000000 */
[----:B------:R-:W-:-:S03]  /*0840*/  VIADD R13, R2, 0xffffffff ;  /* 0xffffffff020d7836 */ /* 0x000fc60000000000 */
[----:B------:R-:W-:-:S04]  /*0850*/  ISETP.GT.U32.AND P0, PT, R14, 0xfd, PT ;  /* 0x000000fd0e00780c */ /* 0x000fc80003f04070 */
[----:B------:R-:W-:-:S13]  /*0860*/  ISETP.GT.U32.OR P0, PT, R13, 0xfd, P0 ;  /* 0x000000fd0d00780c */ /* 0x000fda0000704470 */
[----:B------:R-:W-:Y:S01]  /*0870*/  @!P0 IMAD.MOV.U32 R9, RZ, RZ, RZ ;  /* 0x000000ffff098224 */ /* 0x000fe200078e00ff */
[----:B------:R-:W-:Y:S06]  /*0880*/  @!P0 BRA `(.L_x_46) ;  /* 0x00000000005c8947 */ /* 0x000fec0003800000 */
[----:B------:R-:W-:Y:S02]  /*0890*/  FSETP.GTU.FTZ.AND P0, PT, |R0|, +INF , PT ;  /* 0x7f8000000000780b */ /* 0x000fe40003f1c200 */
[----:B------:R-:W-:-:S04]  /*08a0*/  FSETP.GTU.FTZ.AND P1, PT, |R3|, +INF , PT ;  /* 0x7f8000000300780b */ /* 0x000fc80003f3c200 */
[----:B------:R-:W-:-:S13]  /*08b0*/  PLOP3.LUT P0, PT, P0, P1, PT, 0xf8, 0x8f ;  /* 0x00000000008f781c */ /* 0x000fda0000703f70 */
[----:B------:R-:W-:Y:S05]  /*08c0*/  @P0 BRA `(.L_x_47) ;  /* 0x0000000400440947 */ /* 0x000fea0003800000 */
[----:B------:R-:W-:-:S13]  /*08d0*/  LOP3.LUT P0, RZ, R12, 0x7fffffff, R11, 0xc8, !PT ;  /* 0x7fffffff0cff7812 */ /* 0x000fda000780c80b */
[----:B------:R-:W-:Y:S05]  /*08e0*/  @!P0 BRA `(.L_x_48) ;  /* 0x0000000400348947 */ /* 0x000fea0003800000 */
[C---:B------:R-:W-:Y:S02]  /*08f0*/  FSETP.NEU.FTZ.AND P3, PT, |R0|.reuse, +INF , PT ;  /* 0x7f8000000000780b */ /* 0x040fe40003f7d200 */
[----:B------:R-:W-:Y:S02]  /*0900*/  FSETP.NEU.FTZ.AND P1, PT, |R3|, +INF , PT ;  /* 0x7f8000000300780b */ /* 0x000fe40003f3d200 */
[----:B------:R-:W-:-:S11]  /*0910*/  FSETP.NEU.FTZ.AND P0, PT, |R0|, +INF , PT ;  /* 0x7f8000000000780b */ /* 0x000fd60003f1d200 */
[----:B------:R-:W-:Y:S05]  /*0920*/  @!P1 BRA !P3, `(.L_x_48) ;  /* 0x0000000400249947 */ /* 0x000fea0005800000 */
[----:B------:R-:W-:-:S04]  /*0930*/  LOP3.LUT P3, RZ, R11, 0x7fffffff, RZ, 0xc0, !PT ;  /* 0x7fffffff0bff7812 */ /* 0x000fc8000786c0ff */
[----:B------:R-:W-:-:S13]  /*0940*/  PLOP3.LUT P1, PT, P1, P3, PT, 0x2f, 0xf2 ;  /* 0x0000000000f2781c */ /* 0x000fda0000f26577 */
[----:B------:R-:W-:Y:S05]  /*0950*/  @P1 BRA `(.L_x_49) ;  /* 0x0000000400101947 */ /* 0x000fea0003800000 */
[----:B------:R-:W-:-:S04]  /*0960*/  LOP3.LUT P1, RZ, R12, 0x7fffffff, RZ, 0xc0, !PT ;  /* 0x7fffffff0cff7812 */ /* 0x000fc8000782c0ff */
[----:B------:R-:W-:-:S13]  /*0970*/  PLOP3.LUT P0, PT, P0, P1, PT, 0x2f, 0xf2 ;  /* 0x0000000000f2781c */ /* 0x000fda0000702577 */
[----:B------:R-:W-:Y:S05]  /*0980*/  @P0 BRA `(.L_x_50) ;  /* 0x0000000000f80947 */ /* 0x000fea0003800000 */
[----:B------:R-:W-:Y:S02]  /*0990*/  ISETP.GE.AND P0, PT, R13, RZ, PT ;  /* 0x000000ff0d00720c */ /* 0x000fe40003f06270 */
[----:B------:R-:W-:-:S11]  /*09a0*/  ISETP.GE.AND P1, PT, R14, RZ, PT ;  /* 0x000000ff0e00720c */ /* 0x000fd60003f26270 */
[----:B------:R-:W-:Y:S02]  /*09b0*/  @P0 IMAD.MOV.U32 R9, RZ, RZ, RZ ;  /* 0x000000ffff090224 */ /* 0x000fe400078e00ff */
[----:B------:R-:W-:Y:S01]  /*09c0*/  @!P0 FFMA R11, R0, 1.84467440737095516160e+19, RZ ;  /* 0x5f800000000b8823 */ /* 0x000fe200000000ff */
[----:B------:R-:W-:Y:S02]  /*09d0*/  @!P0 IMAD.MOV.U32 R9, RZ, RZ, -0x40 ;  /* 0xffffffc0ff098424 */ /* 0x000fe400078e00ff */
[----:B------:R-:W-:Y:S02]  /*09e0*/  @!P1 FFMA R12, R3, 1.84467440737095516160e+19, RZ ;  /* 0x5f800000030c9823 */ /* 0x000fe400000000ff */
[----:B------:R-:W-:-:S07]  /*09f0*/  @!P1 VIADD R9, R9, 0x40 ;  /* 0x0000004009099836 */ /* 0x000fce0000000000 */
.L_x_46:
[----:B------:R-:W-:-:S05]  /*0a00*/  LEA R3, R10, 0xc0800000, 0x17 ;  /* 0xc08000000a037811 */ /* 0x000fca00078eb8ff */
[----:B------:R-:W-:Y:S02]  /*0a10*/  IMAD.IADD R12, R12, 0x1, -R3 ;  /* 0x000000010c0c7824 */ /* 0x000fe400078e0a03 */
[----:B------:R-:W-:Y:S02]  /*0a20*/  VIADD R3, R2, 0xffffff81 ;  /* 0xffffff8102037836 */ /* 0x000fe40000000000 */
[----:B------:R-:W0:Y:S01]  /*0a30*/  MUFU.RCP R13, R12 ;  /* 0x0000000c000d7308 */ /* 0x000e220000001000 */
[----:B------:R-:W-:Y:S01]  /*0a40*/  FADD.FTZ R15, -R12, -RZ ;  /* 0x800000ff0c0f7221 */ /* 0x000fe20000010100 */
[C---:B------:R-:W-:Y:S01]  /*0a50*/  IMAD R2, R3.reuse, -0x800000, R11 ;  /* 0xff80000003027824 */ /* 0x040fe200078e020b */
[----:B------:R-:W-:-:S05]  /*0a60*/  IADD3 R10, PT, PT, R3, 0x7f, -R10 ;  /* 0x0000007f030a7810 */ /* 0x000fca0007ffe80a */
[----:B------:R-:W-:Y:S02]  /*0a70*/  IMAD.IADD R10, R10, 0x1, R9 ;  /* 0x000000010a0a7824 */ /* 0x000fe400078e0209 */
[----:B0-----:R-:W-:-:S04]  /*0a80*/  FFMA R14, R13, R15, 1 ;  /* 0x3f8000000d0e7423 */ /* 0x001fc8000000000f */
[----:B------:R-:W-:-:S04]  /*0a90*/  FFMA R16, R13, R14, R13 ;  /* 0x0000000e0d107223 */ /* 0x000fc8000000000d */
[----:B------:R-:W-:-:S04]  /*0aa0*/  FFMA R11, R2, R16, RZ ;  /* 0x00000010020b7223 */ /* 0x000fc800000000ff */
[----:B------:R-:W-:-:S04]  /*0ab0*/  FFMA R14, R15, R11, R2 ;  /* 0x0000000b0f0e7223 */ /* 0x000fc80000000002 */
[----:B------:R-:W-:-:S04]  /*0ac0*/  FFMA R11, R16, R14, R11 ;  /* 0x0000000e100b7223 */ /* 0x000fc8000000000b */
[----:B------:R-:W-:-:S04]  /*0ad0*/  FFMA R14, R15, R11, R2 ;  /* 0x0000000b0f0e7223 */ /* 0x000fc80000000002 */
[----:B------:R-:W-:-:S05]  /*0ae0*/  FFMA R2, R16, R14, R11 ;  /* 0x0000000e10027223 */ /* 0x000fca000000000b */
[----:B------:R-:W-:-:S04]  /*0af0*/  SHF.R.U32.HI R3, RZ, 0x17, R2 ;  /* 0x00000017ff037819 */ /* 0x000fc80000011602 */
[----:B------:R-:W-:-:S05]  /*0b00*/  LOP3.LUT R3, R3, 0xff, RZ, 0xc0, !PT ;  /* 0x000000ff03037812 */ /* 0x000fca00078ec0ff */
[----:B------:R-:W-:-:S04]  /*0b10*/  IMAD.IADD R13, R3, 0x1, R10 ;  /* 0x00000001030d7824 */ /* 0x000fc800078e020a */
[----:B------:R-:W-:-:S05]  /*0b20*/  VIADD R3, R13, 0xffffffff ;  /* 0xffffffff0d037836 */ /* 0x000fca0000000000 */
[----:B------:R-:W-:-:S13]  /*0b30*/  ISETP.GE.U32.AND P0, PT, R3, 0xfe, PT ;  /* 0x000000fe0300780c */ /* 0x000fda0003f06070 */
[----:B------:R-:W-:Y:S05]  /*0b40*/  @!P0 BRA `(.L_x_51) ;  /* 0x0000000000808947 */ /* 0x000fea0003800000 */
[----:B------:R-:W-:-:S13]  /*0b50*/  ISETP.GT.AND P0, PT, R13, 0xfe, PT ;  /* 0x000000fe0d00780c */ /* 0x000fda0003f04270 */
[----:B------:R-:W-:Y:S05]  /*0b60*/  @P0 BRA `(.L_x_52) ;  /* 0x00000000006c0947 */ /* 0x000fea0003800000 */
[----:B------:R-:W-:-:S13]  /*0b70*/  ISETP.GE.AND P0, PT, R13, 0x1, PT ;  /* 0x000000010d00780c */ /* 0x000fda0003f06270 */
[----:B------:R-:W-:Y:S05]  /*0b80*/  @P0 BRA `(.L_x_53) ;  /* 0x0000000000980947 */ /* 0x000fea0003800000 */
[----:B------:R-:W-:Y:S02]  /*0b90*/  ISETP.GE.AND P0, PT, R13, -0x18, PT ;  /* 0xffffffe80d00780c */ /* 0x000fe40003f06270 */
[----:B------:R-:W-:-:S11]  /*0ba0*/  LOP3.LUT R2, R2, 0x80000000, RZ, 0xc0, !PT ;  /* 0x8000000002027812 */ /* 0x000fd600078ec0ff */
[----:B------:R-:W-:Y:S05]  /*0bb0*/  @!P0 BRA `(.L_x_53) ;  /* 0x00000000008c8947 */ /* 0x000fea0003800000 */
[CCC-:B------:R-:W-:Y:S01]  /*0bc0*/  FFMA.RZ R3, R16.reuse, R14.reuse, R11.reuse ;  /* 0x0000000e10037223 */ /* 0x1c0fe2000000c00b */
[C---:B------:R-:W-:Y:S02]  /*0bd0*/  VIADD R12, R13.reuse, 0x20 ;  /* 0x000000200d0c7836 */ /* 0x040fe40000000000 */
[CCC-:B------:R-:W-:Y:S01]  /*0be0*/  FFMA.RM R10, R16.reuse, R14.reuse, R11.reuse ;  /* 0x0000000e100a7223 */ /* 0x1c0fe2000000400b */
[----:B------:R-:W-:Y:S02]  /*0bf0*/  ISETP.NE.AND P3, PT, R13, RZ, PT ;  /* 0x000000ff0d00720c */ /* 0x000fe40003f65270 */
[----:B------:R-:W-:Y:S01]  /*0c00*/  LOP3.LUT R9, R3, 0x7fffff, RZ, 0xc0, !PT ;  /* 0x007fffff03097812 */ /* 0x000fe200078ec0ff */
[----:B------:R-:W-:Y:S01]  /*0c10*/  FFMA.RP R3, R16, R14, R11 ;  /* 0x0000000e10037223 */ /* 0x000fe2000000800b */
[----:B------:R-:W-:Y:S01]  /*0c20*/  IMAD.MOV R11, RZ, RZ, -R13 ;  /* 0x000000ffff0b7224 */ /* 0x000fe200078e0a0d */
[----:B------:R-:W-:Y:S02]  /*0c30*/  ISETP.NE.AND P1, PT, R13, RZ, PT ;  /* 0x000000ff0d00720c */ /* 0x000fe40003f25270 */
[----:B------:R-:W-:-:S02]  /*0c40*/  LOP3.LUT R9, R9, 0x800000, RZ, 0xfc, !PT ;  /* 0x0080000009097812 */ /* 0x000fc400078efcff */
[----:B------:R-:W-:Y:S02]  /*0c50*/  FSETP.NEU.FTZ.AND P0, PT, R3, R10, PT ;  /* 0x0000000a0300720b */ /* 0x000fe40003f1d000 */
[----:B------:R-:W-:Y:S02]  /*0c60*/  SHF.L.U32 R12, R9, R12, RZ ;  /* 0x0000000c090c7219 */ /* 0x000fe400000006ff */
[----:B------:R-:W-:Y:S02]  /*0c70*/  SEL R10, R11, RZ, P3 ;  /* 0x000000ff0b0a7207 */ /* 0x000fe40001800000 */
[----:B------:R-:W-:Y:S02]  /*0c80*/  ISETP.NE.AND P1, PT, R12, RZ, P1 ;  /* 0x000000ff0c00720c */ /* 0x000fe40000f25270 */
[----:B------:R-:W-:Y:S02]  /*0c90*/  SHF.R.U32.HI R10, RZ, R10, R9 ;  /* 0x0000000aff0a7219 */ /* 0x000fe40000011609 */
[----:B------:R-:W-:-:S02]  /*0ca0*/  PLOP3.LUT P0, PT, P0, P1, PT, 0xf8, 0x8f ;  /* 0x00000000008f781c */ /* 0x000fc40000703f70 */
[----:B------:R-:W-:Y:S02]  /*0cb0*/  SHF.R.U32.HI R12, RZ, 0x1, R10 ;  /* 0x00000001ff0c7819 */ /* 0x000fe4000001160a */
[----:B------:R-:W-:-:S04]  /*0cc0*/  SEL R3, RZ, 0x1, !P0 ;  /* 0x00000001ff037807 */ /* 0x000fc80004000000 */
[----:B------:R-:W-:-:S04]  /*0cd0*/  LOP3.LUT R3, R3, 0x1, R12, 0xf8, !PT ;  /* 0x0000000103037812 */ /* 0x000fc800078ef80c */
[----:B------:R-:W-:-:S05]  /*0ce0*/  LOP3.LUT R3, R3, R10, RZ, 0xc0, !PT ;  /* 0x0000000a03037212 */ /* 0x000fca00078ec0ff */
[----:B------:R-:W-:-:S05]  /*0cf0*/  IMAD.IADD R3, R12, 0x1, R3 ;  /* 0x000000010c037824 */ /* 0x000fca00078e0203 */
[----:B------:R-:W-:Y:S01]  /*0d00*/  LOP3.LUT R2, R3, R2, RZ, 0xfc, !PT ;  /* 0x0000000203027212 */ /* 0x000fe200078efcff */
[----:B------:R-:W-:Y:S06]  /*0d10*/  BRA `(.L_x_53) ;  /* 0x0000000000347947 */ /* 0x000fec0003800000 */
.L_x_52:
[----:B------:R-:W-:-:S04]  /*0d20*/  LOP3.LUT R2, R2, 0x80000000, RZ, 0xc0, !PT ;  /* 0x8000000002027812 */ /* 0x000fc800078ec0ff */
[----:B------:R-:W-:Y:S01]  /*0d30*/  LOP3.LUT R2, R2, 0x7f800000, RZ, 0xfc, !PT ;  /* 0x7f80000002027812 */ /* 0x000fe200078efcff */
[----:B------:R-:W-:Y:S06]  /*0d40*/  BRA `(.L_x_53) ;  /* 0x0000000000287947 */ /* 0x000fec0003800000 */
.L_x_51:
[----:B------:R-:W-:Y:S01]  /*0d50*/  IMAD R2, R10, 0x800000, R2 ;  /* 0x008000000a027824 */ /* 0x000fe200078e0202 */
[----:B------:R-:W-:Y:S06]  /*0d60*/  BRA `(.L_x_53) ;  /* 0x0000000000207947 */ /* 0x000fec0003800000 */
.L_x_50:
[----:B------:R-:W-:-:S04]  /*0d70*/  LOP3.LUT R2, R12, 0x80000000, R11, 0x48, !PT ;  /* 0x800000000c027812 */ /* 0x000fc800078e480b */
[----:B------:R-:W-:Y:S01]  /*0d80*/  LOP3.LUT R2, R2, 0x7f800000, RZ, 0xfc, !PT ;  /* 0x7f80000002027812 */ /* 0x000fe200078efcff */
[----:B------:R-:W-:Y:S06]  /*0d90*/  BRA `(.L_x_53) ;  /* 0x0000000000147947 */ /* 0x000fec0003800000 */
.L_x_49:
[----:B------:R-:W-:Y:S01]  /*0da0*/  LOP3.LUT R2, R12, 0x80000000, R11, 0x48, !PT ;  /* 0x800000000c027812 */ /* 0x000fe200078e480b */
[----:B------:R-:W-:Y:S06]  /*0db0*/  BRA `(.L_x_53) ;  /* 0x00000000000c7947 */ /* 0x000fec0003800000 */
.L_x_48:
[----:B------:R-:W0:Y:S01]  /*0dc0*/  MUFU.RSQ R2, -QNAN ;  /* 0xffc0000000027908 */ /* 0x000e220000001400 */
[----:B------:R-:W-:Y:S05]  /*0dd0*/  BRA `(.L_x_53) ;  /* 0x0000000000047947 */ /* 0x000fea0003800000 */
.L_x_47:
[----:B------:R-:W-:-:S07]  /*0de0*/  FADD.FTZ R2, R0, R3 ;  /* 0x0000000300027221 */ /* 0x000fce0000010000 */
.L_x_53:
[----:B------:R-:W-:-:S04]  /*0df0*/  IMAD.MOV.U32 R9, RZ, RZ, 0x0 ;  /* 0x00000000ff097424 */ /* 0x000fc800078e00ff */
[----:B0-----:R-:W-:Y:S05]  /*0e00*/  RET.REL.NODEC R8 `(_Z18binary_kernel_samePKfmmS0_mmmPfmf) ;  /* 0xfffffff0087c7950 */ /* 0x001fea0003c3ffff */
.L_x_54:
        /* <DEDUP_REMOVED lines=15> */
.L_x_171:


//--------------------- .text._Z13binary_kernelPKfmmS0_mmmPfmf --------------------------
	.section	.text._Z13binary_kernelPKfmmS0_mmmPfmf,"ax",@progbits
	.align	128
        .global         _Z13binary_kernelPKfmmS0_mmmPfmf
        .type           _Z13binary_kernelPKfmmS0_mmmPfmf,@function
        .size           _Z13binary_kernelPKfmmS0_mmmPfmf,(.L_x_172 - _Z13binary_kernelPKfmmS0_mmmPfmf)
        .other          _Z13binary_kernelPKfmmS0_mmmPfmf,@"STO_CUDA_ENTRY STV_DEFAULT"
_Z13binary_kernelPKfmmS0_mmmPfmf:
.text._Z13binary_kernelPKfmmS0_mmmPfmf:
        /* <DEDUP_REMOVED lines=21> */
[----:B------:R-:W-:Y:S01]  /*0150*/  ISETP.GE.U32.AND.EX P0, PT, RZ, UR9, PT, P0 ;  /* 0x00000009ff007c0c */ /* 0x000fe2000bf06100 */
[----:B------:R-:W2:Y:S02]  /*0160*/  LDCU.64 UR8, c[0x0][0x3b0] ;  /* 0x00007600ff0877ac */ /* 0x000ea40008000a00 */
[----:B------:R1:W-:Y:S10]  /*0170*/  STS [R2+0x80], RZ ;  /* 0x000080ff02007388 */ /* 0x0003f40000000800 */
[----:B-1-3--:R-:W-:Y:S05]  /*0180*/  @P0 BRA `(.L_x_56) ;  /* 0x0000000000800947 */ /* 0x00afea0003800000 */
[----:B------:R-:W1:Y:S01]  /*0190*/  LDC R18, c[0x0][0x360] ;  /* 0x0000d800ff127b82 */ /* 0x000e620000000800 */
[----:B------:R-:W-:Y:S02]  /*01a0*/  IMAD.MOV.U32 R3, RZ, RZ, RZ ;  /* 0x000000ffff037224 */ /* 0x000fe400078e00ff */
[----:B------:R-:W-:Y:S02]  /*01b0*/  IMAD.MOV.U32 R19, RZ, RZ, RZ ;  /* 0x000000ffff137224 */ /* 0x000fe400078e00ff */
[----:B------:R-:W-:Y:S02]  /*01c0*/  IMAD.MOV.U32 R21, RZ, RZ, R0 ;  /* 0x000000ffff157224 */ /* 0x000fe400078e0000 */
[----:B------:R-:W-:Y:S01]  /*01d0*/  IMAD.MOV.U32 R20, RZ, RZ, RZ ;  /* 0x000000ffff147224 */ /* 0x000fe200078e00ff */
[----:B------:R-:W3:Y:S08]  /*01e0*/  LDC.64 R4, c[0x0][0x380] ;  /* 0x0000e000ff047b82 */ /* 0x000ef00000000a00 */
[----:B------:R-:W4:Y:S08]  /*01f0*/  LDC.64 R6, c[0x0][0x388] ;  /* 0x0000e200ff067b82 */ /* 0x000f300000000a00 */
[----:B------:R-:W0:Y:S02]  /*0200*/  LDC.64 R8, c[0x0][0x3a0] ;  /* 0x0000e800ff087b82 */ /* 0x000e240000000a00 */
.L_x_57:
[----:B------:R-:W-:Y:S02]  /*0210*/  IMAD.MOV.U32 R12, RZ, RZ, R21 ;  /* 0x000000ffff0c7224 */ /* 0x000fe400078e0015 */
[----:B------:R-:W-:Y:S02]  /*0220*/  IMAD.MOV.U32 R13, RZ, RZ, R20 ;  /* 0x000000ffff0d7224 */ /* 0x000fe400078e0014 */
[----:B0-----:R-:W-:-:S04]  /*0230*/  IMAD.WIDE.U32 R10, R8, UR12, R12 ;  /* 0x0000000c080a7c25 */ /* 0x001fc8000f8e000c */
[----:B----4-:R-:W-:Y:S01]  /*0240*/  IMAD.WIDE.U32 R12, R6, UR6, R12 ;  /* 0x00000006060c7c25 */ /* 0x010fe2000f8e000c */
[----:B------:R-:W-:-:S03]  /*0250*/  LEA R14, P1, R10, UR4, 0x2 ;  /* 0x000000040a0e7c11 */ /* 0x000fc6000f8210ff */
[----:B------:R-:W-:Y:S01]  /*0260*/  IMAD R11, R9, UR12, R11 ;  /* 0x0000000c090b7c24 */ /* 0x000fe2000f8e020b */
[----:B---3--:R-:W-:Y:S01]  /*0270*/  LEA R16, P0, R12, R4, 0x2 ;  /* 0x000000040c107211 */ /* 0x008fe200078010ff */
[----:B------:R-:W-:-:S03]  /*0280*/  IMAD R13, R7, UR6, R13 ;  /* 0x00000006070d7c24 */ /* 0x000fc6000f8e020d */
[----:B------:R-:W-:Y:S02]  /*0290*/  LEA.HI.X R15, R10, UR5, R11, 0x2, P1 ;  /* 0x000000050a0f7c11 */ /* 0x000fe400088f140b */
[----:B------:R-:W-:-:S03]  /*02a0*/  LEA.HI.X R17, R12, R5, R13, 0x2, P0 ;  /* 0x000000050c117211 */ /* 0x000fc600000f140d */
[----:B------:R-:W3:Y:S04]  /*02b0*/  LDG.E R14, desc[UR14][R14.64] ;  /* 0x0000000e0e0e7981 */ /* 0x000ee8000c1e1900 */
[----:B------:R-:W4:Y:S01]  /*02c0*/  LDG.E R16, desc[UR14][R16.64] ;  /* 0x0000000e10107981 */ /* 0x000f22000c1e1900 */
[----:B---3--:R-:W-:-:S04]  /*02d0*/  FSETP.NEU.AND P0, PT, R14, RZ, PT ;  /* 0x000000ff0e00720b */ /* 0x008fc80003f0d000 */
[C---:B----4-:R-:W-:Y:S02]  /*02e0*/  FSETP.NEU.XOR P1, PT, R16.reuse, RZ, P0 ;  /* 0x000000ff1000720b */ /* 0x050fe4000072d800 */
[----:B------:R-:W-:-:S11]  /*02f0*/  FSETP.EQ.AND P0, PT, R16, RZ, !P0 ;  /* 0x000000ff1000720b */ /* 0x000fd60004702000 */
[----:B------:R-:W-:Y:S02]  /*0300*/  @P1 FADD R19, R19, 1 ;  /* 0x3f80000013131421 */ /* 0x000fe40000000000 */
[----:B------:R-:W-:-:S03]  /*0310*/  @!P0 FADD R3, R3, 1 ;  /* 0x3f80000003038421 */ /* 0x000fc60000000000 */
[----:B------:R0:W-:Y:S04]  /*0320*/  @P1 STS [R2], R19 ;  /* 0x0000001302001388 */ /* 0x0001e80000000800 */
[----:B------:R0:W-:Y:S01]  /*0330*/  @!P0 STS [R2+0x80], R3 ;  /* 0x0000800302008388 */ /* 0x0001e20000000800 */
[----:B-1----:R-:W-:-:S05]  /*0340*/  IADD3 R21, P0, PT, R18, R21, RZ ;  /* 0x0000001512157210 */ /* 0x002fca0007f1e0ff */
[----:B------:R-:W-:Y:S01]  /*0350*/  IMAD.X R20, RZ, RZ, R20, P0 ;  /* 0x000000ffff147224 */ /* 0x000fe200000e0614 */
[----:B--2---:R-:W-:-:S04]  /*0360*/  ISETP.GE.U32.AND P0, PT, R21, UR8, PT ;  /* 0x0000000815007c0c */ /* 0x004fc8000bf06070 */
[----:B------:R-:W-:-:S13]  /*0370*/  ISETP.GE.U32.AND.EX P0, PT, R20, UR9, PT, P0 ;  /* 0x0000000914007c0c */ /* 0x000fda000bf06100 */
[----:B0-----:R-:W-:Y:S05]  /*0380*/  @!P0 BRA `(.L_x_57) ;  /* 0xfffffffc00a08947 */ /* 0x001fea000383ffff */
.L_x_56:
[----:B0-2---:R-:W-:Y:S05]  /*0390*/  BSYNC.RECONVERGENT B0 ;  /* 0x0000000000007941 */ /* 0x005fea0003800200 */
.L_x_55:
[----:B------:R-:W0:Y:S01]  /*03a0*/  LDCU UR4, c[0x0][0x360] ;  /* 0x00006c00ff0477ac */ /* 0x000e220008000800 */
[----:B------:R-:W-:Y:S01]  /*03b0*/  BAR.SYNC.DEFER_BLOCKING 0x0 ;  /* 0x0000000000007b1d */ /* 0x000fe20000010000 */
[----:B0-----:R-:W-:-:S09]  /*03c0*/  UISETP.GE.U32.AND UP0, UPT, UR4, 0x2, UPT ;  /* 0x000000020400788c */ /* 0x001fd2000bf06070 */
[----:B------:R-:W-:Y:S05]  /*03d0*/  BRA.U !UP0, `(.L_x_58) ;  /* 0x0000000108647547 */ /* 0x000fea000b800000 */
[----:B------:R-:W-:Y:S01]  /*03e0*/  USHF.R.U32.HI UR4, URZ, 0x1, UR4 ;  /* 0x00000001ff047899 */ /* 0x000fe20008011604 */
[----:B------:R-:W-:-:S05]  /*03f0*/  IMAD.MOV.U32 R6, RZ, RZ, RZ ;  /* 0x000000ffff067224 */ /* 0x000fca00078e00ff */
[----:B------:R-:W-:-:S07]  /*0400*/  IMAD.U32 R9, RZ, RZ, UR4 ;  /* 0x00000004ff097e24 */ /* 0x000fce000f8e00ff */
.L_x_61:
[----:B------:R-:W-:Y:S01]  /*0410*/  ISETP.GT.U32.AND P0, PT, R9, R0, PT ;  /* 0x000000000900720c */ /* 0x000fe20003f04070 */
[----:B------:R-:W-:Y:S03]  /*0420*/  BSSY.RECONVERGENT B0, `(.L_x_59) ;  /* 0x000000c000007945 */ /* 0x000fe60003800200 */
[----:B------:R-:W-:-:S13]  /*0430*/  ISETP.GT.U32.AND.EX P0, PT, R6, RZ, PT, P0 ;  /* 0x000000ff0600720c */ /* 0x000fda0003f04100 */
[----:B0-----:R-:W-:Y:S05]  /*0440*/  @!P0 BRA `(.L_x_60) ;  /* 0x0000000000248947 */ /* 0x001fea0003800000 */
[----:B------:R-:W-:Y:S01]  /*0450*/  IMAD R3, R9, 0x4, R2 ;  /* 0x0000000409037824 */ /* 0x000fe200078e0202 */
[----:B------:R-:W-:Y:S04]  /*0460*/  LDS R5, [R2] ;  /* 0x0000000002057984 */ /* 0x000fe80000000800 */
[----:B------:R-:W0:Y:S04]  /*0470*/  LDS R4, [R3] ;  /* 0x0000000003047984 */ /* 0x000e280000000800 */
[----:B------:R-:W-:Y:S01]  /*0480*/  LDS R7, [R2+0x80] ;  /* 0x0000800002077984 */ /* 0x000fe20000000800 */
[----:B0-----:R-:W-:-:S05]  /*0490*/  FADD R5, R4, R5 ;  /* 0x0000000504057221 */ /* 0x001fca0000000000 */
[----:B------:R-:W-:Y:S04]  /*04a0*/  STS [R2], R5 ;  /* 0x0000000502007388 */ /* 0x000fe80000000800 */
[----:B------:R-:W0:Y:S02]  /*04b0*/  LDS R4, [R3+0x80] ;  /* 0x0000800003047984 */ /* 0x000e240000000800 */
[----:B0-----:R-:W-:-:S05]  /*04c0*/  FADD R7, R4, R7 ;  /* 0x0000000704077221 */ /* 0x001fca0000000000 */
[----:B------:R0:W-:Y:S02]  /*04d0*/  STS [R2+0x80], R7 ;  /* 0x0000800702007388 */ /* 0x0001e40000000800 */
.L_x_60:
[----:B------:R-:W-:Y:S05]  /*04e0*/  BSYNC.RECONVERGENT B0 ;  /* 0x0000000000007941 */ /* 0x000fea0003800200 */
.L_x_59:
        /* <DEDUP_REMOVED lines=8> */
.L_x_58:
[----:B------:R-:W-:-:S13]  /*0570*/  ISETP.NE.AND P0, PT, R0, RZ, PT ;  /* 0x000000ff0000720c */ /* 0x000fda0003f05270 */
[----:B------:R-:W-:Y:S05]  /*0580*/  @P0 EXIT ;  /* 0x000000000000094d */ /* 0x000fea0003800000 */
[----:B------:R-:W1:Y:S01]  /*0590*/  S2UR UR5, SR_CgaCtaId ;  /* 0x00000000000579c3 */ /* 0x000e620000008800 */
[----:B------:R-:W-:Y:S02]  /*05a0*/  UMOV UR4, 0x400 ;  /* 0x0000040000047882 */ /* 0x000fe40000000000 */
[----:B-1----:R-:W-:-:S09]  /*05b0*/  ULEA UR4, UR5, UR4, 0x18 ;  /* 0x0000000405047291 */ /* 0x002fd2000f8ec0ff */
[----:B------:R-:W0:Y:S04]  /*05c0*/  LDS R3, [UR4+0x80] ;  /* 0x00008004ff037984 */ /* 0x000e280008000800 */
[----:B------:R-:W1:Y:S01]  /*05d0*/  LDS R0, [UR4] ;  /* 0x00000004ff007984 */ /* 0x000e620008000800 */
[----:B0-----:R-:W0:Y:S01]  /*05e0*/  MUFU.RCP R2, R3 ;  /* 0x0000000300027308 */ /* 0x001e220000001000 */
[----:B------:R-:W-:-:S07]  /*05f0*/  FSETP.NEU.AND P2, PT, R3, RZ, PT ;  /* 0x000000ff0300720b */ /* 0x000fce0003f4d000 */
[----:B-1----:R-:W1:Y:S01]  /*0600*/  FCHK P0, R0, R3 ;  /* 0x0000000300007302 */ /* 0x002e620000000000 */
[----:B0-----:R-:W-:-:S04]  /*0610*/  FFMA R5, -R3, R2, 1 ;  /* 0x3f80000003057423 */ /* 0x001fc80000000102 */
[----:B------:R-:W-:-:S04]  /*0620*/  FFMA R5, R2, R5, R2 ;  /* 0x0000000502057223 */ /* 0x000fc80000000002 */
[----:B------:R-:W-:-:S04]  /*0630*/  FFMA R2, R0, R5, RZ ;  /* 0x0000000500027223 */ /* 0x000fc800000000ff */
[----:B------:R-:W-:-:S04]  /*0640*/  FFMA R4, -R3, R2, R0 ;  /* 0x0000000203047223 */ /* 0x000fc80000000100 */
[----:B------:R-:W-:Y:S01]  /*0650*/  FFMA R5, R5, R4, R2 ;  /* 0x0000000405057223 */ /* 0x000fe20000000002 */
[----:B-1----:R-:W-:Y:S06]  /*0660*/  @!P0 BRA `(.L_x_62) ;  /* 0x00000000000c8947 */ /* 0x002fec0003800000 */
[----:B------:R-:W-:-:S07]  /*0670*/  MOV R4, 0x690 ;  /* 0x0000069000047802 */ /* 0x000fce0000000f00 */
[----:B------:R-:W-:Y:S05]  /*0680*/  CALL.REL.NOINC `($__internal_3_$__cuda_sm3x_div_rn_noftz_f32_slowpath) ;  /* 0x0000000000387944 */ /* 0x000fea0003c00000 */
[----:B------:R-:W-:-:S07]  /*0690*/  IMAD.MOV.U32 R5, RZ, RZ, R2 ;  /* 0x000000ffff057224 */ /* 0x000fce00078e0002 */
.L_x_62:
[----:B------:R-:W0:Y:S01]  /*06a0*/  LDCU.64 UR8, c[0x0][0x3c0] ;  /* 0x00007800ff0877ac */ /* 0x000e220008000a00 */
[----:B------:R-:W-:Y:S01]  /*06b0*/  FSEL R5, R5, R0, P2 ;  /* 0x0000000005057208 */ /* 0x000fe20001000000 */
[----:B------:R-:W1:Y:S01]  /*06c0*/  LDCU.64 UR10, c[0x0][0x3b8] ;  /* 0x00007700ff0a77ac */ /* 0x000e620008000a00 */
[----:B------:R-:W-:Y:S01]  /*06d0*/  UMOV UR4, UR6 ;  /* 0x0000000600047c82 */ /* 0x000fe20008000000 */
[----:B------:R-:W-:Y:S02]  /*06e0*/  UMOV UR5, URZ ;  /* 0x000000ff00057c82 */ /* 0x000fe40008000000 */
[----:B0-----:R-:W-:-:S04]  /*06f0*/  UIMAD.WIDE.U32 UR4, UR12, UR8, UR4 ;  /* 0x000000080c0472a5 */ /* 0x001fc8000f8e0004 */
[----:B------:R-:W-:Y:S02]  /*0700*/  UIMAD UR7, UR12, UR9, UR5 ;  /* 0x000000090c0772a4 */ /* 0x000fe4000f8e0205 */
[----:B-1----:R-:W-:-:S04]  /*0710*/  ULEA UR5, UP0, UR4, UR10, 0x2 ;  /* 0x0000000a04057291 */ /* 0x002fc8000f8010ff */
[----:B------:R-:W-:Y:S02]  /*0720*/  ULEA.HI.X UR4, UR4, UR11, UR7, 0x2, UP0 ;  /* 0x0000000b04047291 */ /* 0x000fe400080f1407 */
[----:B------:R-:W-:-:S04]  /*0730*/  IMAD.U32 R2, RZ, RZ, UR5 ;  /* 0x00000005ff027e24 */ /* 0x000fc8000f8e00ff */
[----:B------:R-:W-:-:S05]  /*0740*/  IMAD.U32 R3, RZ, RZ, UR4 ;  /* 0x00000004ff037e24 */ /* 0x000fca000f8e00ff */
[----:B------:R-:W-:Y:S01]  /*0750*/  STG.E desc[UR14][R2.64], R5 ;  /* 0x0000000502007986 */ /* 0x000fe2000c10190e */
[----:B------:R-:W-:Y:S05]  /*0760*/  EXIT ;  /* 0x000000000000794d */ /* 0x000fea0003800000 */
        .weak           $__internal_3_$__cuda_sm3x_div_rn_noftz_f32_slowpath
        .type           $__internal_3_$__cuda_sm3x_div_rn_noftz_f32_slowpath,@function
        .size           $__internal_3_$__cuda_sm3x_div_rn_noftz_f32_slowpath,(.L_x_172 - $__internal_3_$__cuda_sm3x_div_rn_noftz_f32_slowpath)
$__internal_3_$__cuda_sm3x_div_rn_noftz_f32_slowpath:
        /* <DEDUP_REMOVED lines=35> */
.L_x_63:
[----:B------:R-:W-:Y:S01]  /*09a0*/  LEA R10, R5, 0xc0800000, 0x17 ;  /* 0xc0800000050a7811 */ /* 0x000fe200078eb8ff */
[----:B------:R-:W-:-:S04]  /*09b0*/  VIADD R3, R2, 0xffffff81 ;  /* 0xffffff8102037836 */ /* 0x000fc80000000000 */
[----:B------:R-:W-:Y:S01]  /*09c0*/  IMAD.IADD R10, R7, 0x1, -R10 ;  /* 0x00000001070a7824 */ /* 0x000fe200078e0a0a */
[C---:B------:R-:W-:Y:S01]  /*09d0*/  IADD3 R5, PT, PT, R3.reuse, 0x7f, -R5 ;  /* 0x0000007f03057810 */ /* 0x040fe20007ffe805 */
[----:B------:R-:W-:Y:S02]  /*09e0*/  IMAD R2, R3, -0x800000, R6 ;  /* 0xff80000003027824 */ /* 0x000fe400078e0206 */
[----:B------:R-:W0:Y:S01]  /*09f0*/  MUFU.RCP R7, R10 ;  /* 0x0000000a00077308 */ /* 0x000e220000001000 */
[----:B------:R-:W-:Y:S01]  /*0a00*/  FADD.FTZ R9, -R10, -RZ ;  /* 0x800000ff0a097221 */ /* 0x000fe20000010100 */
[----:B------:R-:W-:-:S03]  /*0a10*/  IMAD.IADD R5, R5, 0x1, R8 ;  /* 0x0000000105057824 */ /* 0x000fc600078e0208 */
        /* <DEDUP_REMOVED lines=20> */
[-CC-:B------:R-:W-:Y:S01]  /*0b60*/  FFMA.RZ R3, R11, R9.reuse, R6.reuse ;  /* 0x000000090b037223 */ /* 0x180fe2000000c006 */
[C---:B------:R-:W-:Y:S01]  /*0b70*/  VIADD R8, R7.reuse, 0x20 ;  /* 0x0000002007087836 */ /* 0x040fe20000000000 */
[C---:B------:R-:W-:Y:S02]  /*0b80*/  ISETP.NE.AND P3, PT, R7.reuse, RZ, PT ;  /* 0x000000ff0700720c */ /* 0x040fe40003f65270 */
[----:B------:R-:W-:Y:S01]  /*0b90*/  ISETP.NE.AND P1, PT, R7, RZ, PT ;  /* 0x000000ff0700720c */ /* 0x000fe20003f25270 */
[----:B------:R-:W-:Y:S01]  /*0ba0*/  IMAD.MOV R7, RZ, RZ, -R7 ;  /* 0x000000ffff077224 */ /* 0x000fe200078e0a07 */
[----:B------:R-:W-:Y:S01]  /*0bb0*/  LOP3.LUT R5, R3, 0x7fffff, RZ, 0xc0, !PT ;  /* 0x007fffff03057812 */ /* 0x000fe200078ec0ff */
[CCC-:B------:R-:W-:Y:S01]  /*0bc0*/  FFMA.RP R3, R11.reuse, R9.reuse, R6.reuse ;  /* 0x000000090b037223 */ /* 0x1c0fe20000008006 */
[----:B------:R-:W-:Y:S02]  /*0bd0*/  FFMA.RM R6, R11, R9, R6 ;  /* 0x000000090b067223 */ /* 0x000fe40000004006 */
[----:B------:R-:W-:-:S03]  /*0be0*/  LOP3.LUT R5, R5, 0x800000, RZ, 0xfc, !PT ;  /* 0x0080000005057812 */ /* 0x000fc600078efcff */
        /* <DEDUP_REMOVED lines=13> */
.L_x_69:
[----:B------:R-:W-:-:S04]  /*0cc0*/  LOP3.LUT R2, R2, 0x80000000, RZ, 0xc0, !PT ;  /* 0x8000000002027812 */ /* 0x000fc800078ec0ff */
[----:B------:R-:W-:Y:S01]  /*0cd0*/  LOP3.LUT R2, R2, 0x7f800000, RZ, 0xfc, !PT ;  /* 0x7f80000002027812 */ /* 0x000fe200078efcff */
[----:B------:R-:W-:Y:S06]  /*0ce0*/  BRA `(.L_x_70) ;  /* 0x0000000000287947 */ /* 0x000fec0003800000 */
.L_x_68:
[----:B------:R-:W-:Y:S01]  /*0cf0*/  IMAD R2, R5, 0x800000, R2 ;  /* 0x0080000005027824 */ /* 0x000fe200078e0202 */
[----:B------:R-:W-:Y:S06]  /*0d00*/  BRA `(.L_x_70) ;  /* 0x0000000000207947 */ /* 0x000fec0003800000 */
.L_x_67:
[----:B------:R-:W-:-:S04]  /*0d10*/  LOP3.LUT R2, R7, 0x80000000, R6, 0x48, !PT ;  /* 0x8000000007027812 */ /* 0x000fc800078e4806 */
[----:B------:R-:W-:Y:S01]  /*0d20*/  LOP3.LUT R2, R2, 0x7f800000, RZ, 0xfc, !PT ;  /* 0x7f80000002027812 */ /* 0x000fe200078efcff */
[----:B------:R-:W-:Y:S06]  /*0d30*/  BRA `(.L_x_70) ;  /* 0x0000000000147947 */ /* 0x000fec0003800000 */
.L_x_66:
[----:B------:R-:W-:Y:S01]  /*0d40*/  LOP3.LUT R2, R7, 0x80000000, R6, 0x48, !PT ;  /* 0x8000000007027812 */ /* 0x000fe200078e4806 */
[----:B------:R-:W-:Y:S06]  /*0d50*/  BRA `(.L_x_70) ;  /* 0x00000000000c7947 */ /* 0x000fec0003800000 */
.L_x_65:
[----:B------:R-:W0:Y:S01]  /*0d60*/  MUFU.RSQ R2, -QNAN ;  /* 0xffc0000000027908 */ /* 0x000e220000001400 */
[----:B------:R-:W-:Y:S05]  /*0d70*/  BRA `(.L_x_70) ;  /* 0x0000000000047947 */ /* 0x000fea0003800000 */
.L_x_64:
[----:B------:R-:W-:-:S07]  /*0d80*/  FADD.FTZ R2, R0, R3 ;  /* 0x0000000300027221 */ /* 0x000fce0000010000 */
.L_x_70:
[----:B------:R-:W-:-:S04]  /*0d90*/  IMAD.MOV.U32 R5, RZ, RZ, 0x0 ;  /* 0x00000000ff057424 */ /* 0x000fc800078e00ff */
[----:B0-----:R-:W-:Y:S05]  /*0da0*/  RET.REL.NODEC R4 `(_Z13binary_kernelPKfmmS0_mmmPfmf) ;  /* 0xfffffff004947950 */ /* 0x001fea0003c3ffff */
.L_x_71:
        /* <DEDUP_REMOVED lines=13> */
.L_x_172:


//--------------------- .text._Z20canberra_kernel_samePKfmmS0_mmmPfmf --------------------------
	.section	.text._Z20canberra_kernel_samePKfmmS0_mmmPfmf,"ax",@progbits
	.align	128
        .global         _Z20canberra_kernel_samePKfmmS0_mmmPfmf
        .type           _Z20canberra_kernel_samePKfmmS0_mmmPfmf,@function
        .size           _Z20canberra_kernel_samePKfmmS0_mmmPfmf,(.L_x_173 - _Z20canberra_kernel_samePKfmmS0_mmmPfmf)
        .other          _Z20canberra_kernel_samePKfmmS0_mmmPfmf,@"STO_CUDA_ENTRY STV_DEFAULT"
_Z20canberra_kernel_samePKfmmS0_mmmPfmf:
.text._Z20canberra_kernel_samePKfmmS0_mmmPfmf:
        /* <DEDUP_REMOVED lines=31> */
[----:B------:R-:W2:Y:S01]  /*01f0*/  LDCU.64 UR6, c[0x0][0x3b0] ;  /* 0x00007600ff0677ac */ /* 0x000ea20008000a00 */
[----:B------:R-:W-:Y:S05]  /*0200*/  @P0 BRA `(.L_x_73) ;  /* 0x0000000000b00947 */ /* 0x000fea0003800000 */
[----:B------:R-:W3:Y:S01]  /*0210*/  LDC R13, c[0x0][0x360] ;  /* 0x0000d800ff0d7b82 */ /* 0x000ee20000000800 */
[----:B------:R-:W-:Y:S02]  /*0220*/  IMAD.MOV.U32 R15, RZ, RZ, RZ ;  /* 0x000000ffff0f7224 */ /* 0x000fe400078e00ff */
[----:B------:R-:W-:Y:S02]  /*0230*/  IMAD.MOV.U32 R16, RZ, RZ, R2 ;  /* 0x000000ffff107224 */ /* 0x000fe400078e0002 */
[----:B------:R-:W-:-:S03]  /*0240*/  IMAD.MOV.U32 R17, RZ, RZ, RZ ;  /* 0x000000ffff117224 */ /* 0x000fc600078e00ff */
[----:B------:R-:W4:Y:S08]  /*0250*/  LDC.64 R8, c[0x0][0x380] ;  /* 0x0000e000ff087b82 */ /* 0x000f300000000a00 */
[----:B------:R-:W0:Y:S02]  /*0260*/  LDC.64 R10, c[0x0][0x388] ;  /* 0x0000e200ff0a7b82 */ /* 0x000e240000000a00 */
.L_x_78:
[----:B0-----:R-:W-:-:S04]  /*0270*/  IMAD.WIDE.U32 R24, R4, R10, R16 ;  /* 0x0000000a04187225 */ /* 0x001fc800078e0010 */
[----:B------:R-:W-:Y:S01]  /*0280*/  IMAD.WIDE.U32 R18, R10, UR4, R16 ;  /* 0x000000040a127c25 */ /* 0x000fe2000f8e0010 */
[----:B----4-:R-:W-:-:S03]  /*0290*/  LEA R20, P1, R24, R8, 0x2 ;  /* 0x0000000818147211 */ /* 0x010fc600078210ff */
[----:B------:R-:W-:Y:S01]  /*02a0*/  IMAD R0, R4, R11, R25 ;  /* 0x0000000b04007224 */ /* 0x000fe200078e0219 */
[----:B------:R-:W-:Y:S01]  /*02b0*/  LEA R22, P0, R18, R8, 0x2 ;  /* 0x0000000812167211 */ /* 0x000fe200078010ff */
[----:B------:R-:W-:-:S03]  /*02c0*/  IMAD R3, R11, UR4, R19 ;  /* 0x000000040b037c24 */ /* 0x000fc6000f8e0213 */
[-C--:B------:R-:W-:Y:S02]  /*02d0*/  LEA.HI.X R21, R24, R9.reuse, R0, 0x2, P1 ;  /* 0x0000000918157211 */ /* 0x080fe400008f1400 */
[----:B------:R-:W-:-:S04]  /*02e0*/  LEA.HI.X R23, R18, R9, R3, 0x2, P0 ;  /* 0x0000000912177211 */ /* 0x000fc800000f1403 */
[----:B------:R-:W4:Y:S04]  /*02f0*/  LDG.E R21, desc[UR8][R20.64] ;  /* 0x0000000814157981 */ /* 0x000f28000c1e1900 */
[----:B------:R-:W4:Y:S01]  /*0300*/  LDG.E R22, desc[UR8][R22.64] ;  /* 0x0000000816167981 */ /* 0x000f22000c1e1900 */
[----:B---3--:R-:W-:Y:S01]  /*0310*/  IADD3 R16, P0, PT, R13, R16, RZ ;  /* 0x000000100d107210 */ /* 0x008fe20007f1e0ff */
[----:B------:R-:W-:Y:S04]  /*0320*/  BSSY.RECONVERGENT B1, `(.L_x_74) ;  /* 0x0000019000017945 */ /* 0x000fe80003800200 */
[----:B------:R-:W-:Y:S01]  /*0330*/  IMAD.X R17, RZ, RZ, R17, P0 ;  /* 0x000000ffff117224 */ /* 0x000fe200000e0611 */
[----:B--2---:R-:W-:-:S04]  /*0340*/  ISETP.GE.U32.AND P0, PT, R16, UR6, PT ;  /* 0x0000000610007c0c */ /* 0x004fc8000bf06070 */
[----:B------:R-:W-:Y:S01]  /*0350*/  ISETP.GE.U32.AND.EX P0, PT, R17, UR7, PT, P0 ;  /* 0x0000000711007c0c */ /* 0x000fe2000bf06100 */
[----:B----4-:R-:W-:-:S05]  /*0360*/  FADD R19, R22, R21 ;  /* 0x0000001516137221 */ /* 0x010fca0000000000 */
[----:B------:R-:W-:Y:S01]  /*0370*/  FSETP.NEU.AND P1, PT, |R19|, RZ, PT ;  /* 0x000000ff1300720b */ /* 0x000fe20003f2d200 */
[----:B------:R-:W-:-:S12]  /*0380*/  FADD R0, R22, -R21 ;  /* 0x8000001516007221 */ /* 0x000fd80000000000 */
[----:B------:R-:W-:Y:S05]  /*0390*/  @!P1 BRA `(.L_x_75) ;  /* 0x0000000000449947 */ /* 0x000fea0003800000 */
[----:B------:R-:W0:Y:S01]  /*03a0*/  MUFU.RCP R3, |R19| ;  /* 0x4000001300037308 */ /* 0x000e220000001000 */
[----:B------:R-:W-:Y:S07]  /*03b0*/  BSSY.RECONVERGENT B2, `(.L_x_76) ;  /* 0x000000d000027945 */ /* 0x000fee0003800200 */
[----:B------:R-:W2:Y:S01]  /*03c0*/  FCHK P1, |R0|, |R19| ;  /* 0x4000001300007302 */ /* 0x000ea20000020200 */
[----:B0-----:R-:W-:-:S04]  /*03d0*/  FFMA R14, -|R19|, R3, 1 ;  /* 0x3f800000130e7423 */ /* 0x001fc80000000303 */
[----:B------:R-:W-:-:S04]  /*03e0*/  FFMA R3, R3, R14, R3 ;  /* 0x0000000e03037223 */ /* 0x000fc80000000003 */
[----:B------:R-:W-:-:S04]  /*03f0*/  FFMA R14, |R0|, R3, RZ ;  /* 0x00000003000e7223 */ /* 0x000fc800000002ff */
[----:B------:R-:W-:-:S04]  /*0400*/  FFMA R18, -|R19|, R14, |R0| ;  /* 0x0000000e13127223 */ /* 0x000fc80000000700 */
[----:B------:R-:W-:Y:S01]  /*0410*/  FFMA R14, R3, R18, R14 ;  /* 0x00000012030e7223 */ /* 0x000fe2000000000e */
[----:B--2---:R-:W-:Y:S06]  /*0420*/  @!P1 BRA `(.L_x_77) ;  /* 0x0000000000149947 */ /* 0x004fec0003800000 */
[----:B------:R-:W-:Y:S01]  /*0430*/  FADD R0, |R0|, -RZ ;  /* 0x800000ff00007221 */ /* 0x000fe20000000200 */
[----:B------:R-:W-:Y:S01]  /*0440*/  FADD R3, |R19|, -RZ ;  /* 0x800000ff13037221 */ /* 0x000fe20000000200 */
[----:B------:R-:W-:-:S07]  /*0450*/  MOV R14, 0x470 ;  /* 0x00000470000e7802 */ /* 0x000fce0000000f00 */
[----:B-1----:R-:W-:Y:S05]  /*0460*/  CALL.REL.NOINC `($__internal_4_$__cuda_sm3x_div_rn_noftz_f32_slowpath) ;  /* 0x0000000000b07944 */ /* 0x002fea0003c00000 */
[----:B------:R-:W-:-:S07]  /*0470*/  IMAD.MOV.U32 R14, RZ, RZ, R0 ;  /* 0x000000ffff0e7224 */ /* 0x000fce00078e0000 */
.L_x_77:
[----:B------:R-:W-:Y:S05]  /*0480*/  BSYNC.RECONVERGENT B2 ;  /* 0x0000000000027941 */ /* 0x000fea0003800200 */
.L_x_76:
[----:B------:R-:W-:-:S05]  /*0490*/  FADD R15, R15, R14 ;  /* 0x0000000e0f0f7221 */ /* 0x000fca0000000000 */
[----:B------:R0:W-:Y:S02]  /*04a0*/  STS [R12], R15 ;  /* 0x0000000f0c007388 */ /* 0x0001e40000000800 */
.L_x_75:
[----:B------:R-:W-:Y:S05]  /*04b0*/  BSYNC.RECONVERGENT B1 ;  /* 0x0000000000017941 */ /* 0x000fea0003800200 */
.L_x_74:
[----:B------:R-:W-:Y:S05]  /*04c0*/  @!P0 BRA `(.L_x_78) ;  /* 0xfffffffc00688947 */ /* 0x000fea000383ffff */
.L_x_73:
[----:B--2---:R-:W-:Y:S05]  /*04d0*/  BSYNC.RECONVERGENT B0 ;  /* 0x0000000000007941 */ /* 0x004fea0003800200 */
.L_x_72:
        /* <DEDUP_REMOVED lines=8> */
.L_x_80:
        /* <DEDUP_REMOVED lines=14> */
.L_x_79:
[----:B------:R-:W-:Y:S05]  /*0640*/  @P1 EXIT ;  /* 0x000000000000194d */ /* 0x000fea0003800000 */
[----:B------:R-:W2:Y:S01]  /*0650*/  S2UR UR6, SR_CgaCtaId ;  /* 0x00000000000679c3 */ /* 0x000ea20000008800 */
[----:B------:R-:W-:Y:S01]  /*0660*/  UMOV UR5, 0x400 ;  /* 0x0000040000057882 */ /* 0x000fe20000000000 */
[----:B------:R-:W-:-:S06]  /*0670*/  IMAD.MOV.U32 R5, RZ, RZ, RZ ;  /* 0x000000ffff057224 */ /* 0x000fcc00078e00ff */
[----:B------:R-:W3:Y:S08]  /*0680*/  LDC.64 R2, c[0x0][0x3c0] ;  /* 0x0000f000ff027b82 */ /* 0x000ef00000000a00 */
[----:B------:R-:W4:Y:S01]  /*0690*/  LDC.64 R10, c[0x0][0x3b8] ;  /* 0x0000ee00ff0a7b82 */ /* 0x000f220000000a00 */
[----:B--2---:R-:W-:Y:S01]  /*06a0*/  ULEA UR5, UR6, UR5, 0x18 ;  /* 0x0000000506057291 */ /* 0x004fe2000f8ec0ff */
[----:B---3--:R-:W-:-:S08]  /*06b0*/  IMAD.WIDE.U32 R4, R2, UR4, R4 ;  /* 0x0000000402047c25 */ /* 0x008fd0000f8e0004 */
[----:B------:R-:W2:Y:S01]  /*06c0*/  LDS R9, [UR5] ;  /* 0x00000005ff097984 */ /* 0x000ea20008000800 */
[----:B------:R-:W-:Y:S01]  /*06d0*/  IMAD R0, R3, UR4, R5 ;  /* 0x0000000403007c24 */ /* 0x000fe2000f8e0205 */
[----:B----4-:R-:W-:-:S04]  /*06e0*/  LEA R2, P0, R4, R10, 0x2 ;  /* 0x0000000a04027211 */ /* 0x010fc800078010ff */
[----:B------:R-:W-:Y:S01]  /*06f0*/  LEA.HI.X R3, R4, R11, R0, 0x2, P0 ;  /* 0x0000000b04037211 */ /* 0x000fe200000f1400 */
[----:B--2---:R-:W-:Y:S04]  /*0700*/  STG.E desc[UR8][R6.64], R9 ;  /* 0x0000000906007986 */ /* 0x004fe8000c101908 */
[----:B------:R-:W-:Y:S01]  /*0710*/  STG.E desc[UR8][R2.64], R9 ;  /* 0x0000000902007986 */ /* 0x000fe2000c101908 */
[----:B------:R-:W-:Y:S05]  /*0720*/  EXIT ;  /* 0x000000000000794d */ /* 0x000fea0003800000 */
        .weak           $__internal_4_$__cuda_sm3x_div_rn_noftz_f32_slowpath
        .type           $__internal_4_$__cuda_sm3x_div_rn_noftz_f32_slowpath,@function
        .size           $__internal_4_$__cuda_sm3x_div_rn_noftz_f32_slowpath,(.L_x_173 - $__internal_4_$__cuda_sm3x_div_rn_noftz_f32_slowpath)
$__internal_4_$__cuda_sm3x_div_rn_noftz_f32_slowpath:
[----:B------:R-:W-:Y:S01]  /*0730*/  SHF.R.U32.HI R18, RZ, 0x17, R3 ;  /* 0x00000017ff127819 */ /* 0x000fe20000011603 */
[----:B------:R-:W-:Y:S01]  /*0740*/  BSSY.RECONVERGENT B3, `(.L_x_81) ;  /* 0x0000062000037945 */ /* 0x000fe20003800200 */
[----:B------:R-:W-:Y:S02]  /*0750*/  SHF.R.U32.HI R19, RZ, 0x17, R0 ;  /* 0x00000017ff137819 */ /* 0x000fe40000011600 */
        /* <DEDUP_REMOVED lines=31> */
.L_x_82:
[----:B------:R-:W-:Y:S01]  /*0950*/  LEA R20, R18, 0xc0800000, 0x17 ;  /* 0xc080000012147811 */ /* 0x000fe200078eb8ff */
[----:B------:R-:W-:Y:S01]  /*0960*/  VIADD R23, R23, 0xffffff81 ;  /* 0xffffff8117177836 */ /* 0x000fe20000000000 */
[----:B------:R-:W-:Y:S03]  /*0970*/  BSSY.RECONVERGENT B4, `(.L_x_87) ;  /* 0x0000035000047945 */ /* 0x000fe60003800200 */
[----:B------:R-:W-:Y:S02]  /*0980*/  IMAD.IADD R22, R3, 0x1, -R20 ;  /* 0x0000000103167824 */ /* 0x000fe400078e0a14 */
[C---:B------:R-:W-:Y:S02]  /*0990*/  IMAD R0, R23.reuse, -0x800000, R0 ;  /* 0xff80000017007824 */ /* 0x040fe400078e0200 */
[----:B------:R0:W1:Y:S01]  /*09a0*/  MUFU.RCP R3, R22 ;  /* 0x0000001600037308 */ /* 0x0000620000001000 */
[----:B------:R-:W-:Y:S01]  /*09b0*/  FADD.FTZ R21, -R22, -RZ ;  /* 0x800000ff16157221 */ /* 0x000fe20000010100 */
[----:B0-----:R-:W-:-:S05]  /*09c0*/  IADD3 R22, PT, PT, R23, 0x7f, -R18 ;  /* 0x0000007f17167810 */ /* 0x001fca0007ffe812 */
[----:B------:R-:W-:Y:S02]  /*09d0*/  IMAD.IADD R19, R22, 0x1, R19 ;  /* 0x0000000116137824 */ /* 0x000fe400078e0213 */
[----:B-1----:R-:W-:-:S04]  /*09e0*/  FFMA R20, R3, R21, 1 ;  /* 0x3f80000003147423 */ /* 0x002fc80000000015 */
        /* <DEDUP_REMOVED lines=20> */
[C---:B------:R-:W-:Y:S02]  /*0b30*/  ISETP.NE.AND P3, PT, R22.reuse, RZ, PT ;  /* 0x000000ff1600720c */ /* 0x040fe40003f65270 */
[----:B------:R-:W-:Y:S02]  /*0b40*/  ISETP.NE.AND P2, PT, R22, RZ, PT ;  /* 0x000000ff1600720c */ /* 0x000fe40003f45270 */
[----:B------:R-:W-:Y:S01]  /*0b50*/  LOP3.LUT R19, R18, 0x7fffff, RZ, 0xc0, !PT ;  /* 0x007fffff12137812 */ /* 0x000fe200078ec0ff */
[CCC-:B------:R-:W-:Y:S01]  /*0b60*/  FFMA.RP R18, R3.reuse, R21.reuse, R20.reuse ;  /* 0x0000001503127223 */ /* 0x1c0fe20000008014 */
[----:B------:R-:W-:Y:S01]  /*0b70*/  FFMA.RM R3, R3, R21, R20 ;  /* 0x0000001503037223 */ /* 0x000fe20000004014 */
[----:B------:R-:W-:Y:S01]  /*0b80*/  VIADD R20, R22, 0x20 ;  /* 0x0000002016147836 */ /* 0x000fe20000000000 */
[----:B------:R-:W-:Y:S01]  /*0b90*/  LOP3.LUT R19, R19, 0x800000, RZ, 0xfc, !PT ;  /* 0x0080000013137812 */ /* 0x000fe200078efcff */
[----:B------:R-:W-:-:S02]  /*0ba0*/  IMAD.MOV R21, RZ, RZ, -R22 ;  /* 0x000000ffff157224 */ /* 0x000fc400078e0a16 */
        /* <DEDUP_REMOVED lines=13> */
.L_x_89:
[----:B------:R-:W-:-:S04]  /*0c80*/  LOP3.LUT R0, R0, 0x80000000, RZ, 0xc0, !PT ;  /* 0x8000000000007812 */ /* 0x000fc800078ec0ff */
[----:B------:R-:W-:Y:S01]  /*0c90*/  LOP3.LUT R0, R0, 0x7f800000, RZ, 0xfc, !PT ;  /* 0x7f80000000007812 */ /* 0x000fe200078efcff */
[----:B------:R-:W-:Y:S06]  /*0ca0*/  BRA `(.L_x_90) ;  /* 0x0000000000047947 */ /* 0x000fec0003800000 */
.L_x_88:
[----:B------:R-:W-:-:S07]  /*0cb0*/  IMAD R0, R19, 0x800000, R0 ;  /* 0x0080000013007824 */ /* 0x000fce00078e0200 */
.L_x_90:
[----:B------:R-:W-:Y:S05]  /*0cc0*/  BSYNC.RECONVERGENT B4 ;  /* 0x0000000000047941 */ /* 0x000fea0003800200 */
.L_x_87:
[----:B------:R-:W-:Y:S05]  /*0cd0*/  BRA `(.L_x_91) ;  /* 0x0000000000207947 */ /* 0x000fea0003800000 */
.L_x_86:
[----:B------:R-:W-:-:S04]  /*0ce0*/  LOP3.LUT R0, R3, 0x80000000, R0, 0x48, !PT ;  /* 0x8000000003007812 */ /* 0x000fc800078e4800 */
[----:B------:R-:W-:Y:S01]  /*0cf0*/  LOP3.LUT R0, R0, 0x7f800000, RZ, 0xfc, !PT ;  /* 0x7f80000000007812 */ /* 0x000fe200078efcff */
[----:B------:R-:W-:Y:S06]  /*0d00*/  BRA `(.L_x_91) ;  /* 0x0000000000147947 */ /* 0x000fec0003800000 */
.L_x_85:
[----:B------:R-:W-:Y:S01]  /*0d10*/  LOP3.LUT R0, R3, 0x80000000, R0, 0x48, !PT ;  /* 0x8000000003007812 */ /* 0x000fe200078e4800 */
[----:B------:R-:W-:Y:S06]  /*0d20*/  BRA `(.L_x_91) ;  /* 0x00000000000c7947 */ /* 0x000fec0003800000 */
.L_x_84:
[----:B------:R-:W0:Y:S01]  /*0d30*/  MUFU.RSQ R0, -QNAN ;  /* 0xffc0000000007908 */ /* 0x000e220000001400 */
[----:B------:R-:W-:Y:S05]  /*0d40*/  BRA `(.L_x_91) ;  /* 0x0000000000047947 */ /* 0x000fea0003800000 */
.L_x_83:
[----:B------:R-:W-:-:S07]  /*0d50*/  FADD.FTZ R0, R0, R3 ;  /* 0x0000000300007221 */ /* 0x000fce0000010000 */
.L_x_91:
[----:B------:R-:W-:Y:S05]  /*0d60*/  BSYNC.RECONVERGENT B3 ;  /* 0x0000000000037941 */ /* 0x000fea0003800200 */
.L_x_81:
[----:B------:R-:W-:Y:S02]  /*0d70*/  IMAD.MOV.U32 R18, RZ, RZ, R14 ;  /* 0x000000ffff127224 */ /* 0x000fe400078e000e */
[----:B------:R-:W-:-:S04]  /*0d80*/  IMAD.MOV.U32 R19, RZ, RZ, 0x0 ;  /* 0x00000000ff137424 */ /* 0x000fc800078e00ff */
[----:B0-----:R-:W-:Y:S05]  /*0d90*/  RET.REL.NODEC R18 `(_Z20canberra_kernel_samePKfmmS0_mmmPfmf) ;  /* 0xfffffff012987950 */ /* 0x001fea0003c3ffff */
.L_x_92:
        /* <DEDUP_REMOVED lines=14> */
.L_x_173:


//--------------------- .text._Z15canberra_kernelPKfmmS0_mmmPfmf --------------------------
	.section	.text._Z15canberra_kernelPKfmmS0_mmmPfmf,"ax",@progbits
	.align	128
        .global         _Z15canberra_kernelPKfmmS0_mmmPfmf
        .type           _Z15canberra_kernelPKfmmS0_mmmPfmf,@function
        .size           _Z15canberra_kernelPKfmmS0_mmmPfmf,(.L_x_174 - _Z15canberra_kernelPKfmmS0_mmmPfmf)
        .other          _Z15canberra_kernelPKfmmS0_mmmPfmf,@"STO_CUDA_ENTRY STV_DEFAULT"
_Z15canberra_kernelPKfmmS0_mmmPfmf:
.text._Z15canberra_kernelPKfmmS0_mmmPfmf:
        /* <DEDUP_REMOVED lines=16> */
[----:B------:R-:W4:Y:S01]  /*0100*/  LDCU.64 UR10, c[0x0][0x3b0] ;  /* 0x00007600ff0a77ac */ /* 0x000f220008000a00 */
        /* <DEDUP_REMOVED lines=8> */
[----:B------:R-:W-:Y:S02]  /*0190*/  IMAD.MOV.U32 R2, RZ, RZ, RZ ;  /* 0x000000ffff027224 */ /* 0x000fe400078e00ff */
[----:B------:R-:W-:Y:S02]  /*01a0*/  IMAD.MOV.U32 R10, RZ, RZ, R12 ;  /* 0x000000ffff0a7224 */ /* 0x000fe400078e000c */
[----:B------:R-:W-:-:S03]  /*01b0*/  IMAD.MOV.U32 R11, RZ, RZ, RZ ;  /* 0x000000ffff0b7224 */ /* 0x000fc600078e00ff */
[----:B------:R-:W2:Y:S08]  /*01c0*/  LDC.64 R8, c[0x0][0x380] ;  /* 0x0000e000ff087b82 */ /* 0x000eb00000000a00 */
[----:B------:R-:W3:Y:S08]  /*01d0*/  LDC.64 R6, c[0x0][0x388] ;  /* 0x0000e200ff067b82 */ /* 0x000ef00000000a00 */
[----:B------:R-:W4:Y:S02]  /*01e0*/  LDC.64 R4, c[0x0][0x3a0] ;  /* 0x0000e800ff047b82 */ /* 0x000f240000000a00 */
.L_x_99:
[----:B----4-:R-:W-:-:S04]  /*01f0*/  IMAD.WIDE.U32 R20, R4, UR12, R10 ;  /* 0x0000000c04147c25 */ /* 0x010fc8000f8e000a */
[----:B---3--:R-:W-:Y:S01]  /*0200*/  IMAD.WIDE.U32 R16, R6, UR6, R10 ;  /* 0x0000000606107c25 */ /* 0x008fe2000f8e000a */
[----:B0-----:R-:W-:-:S03]  /*0210*/  LEA R18, P1, R20, UR4, 0x2 ;  /* 0x0000000414127c11 */ /* 0x001fc6000f8210ff */
[----:B------:R-:W-:Y:S01]  /*0220*/  IMAD R3, R5, UR12, R21 ;  /* 0x0000000c05037c24 */ /* 0x000fe2000f8e0215 */
[----:B--2---:R-:W-:Y:S01]  /*0230*/  LEA R22, P0, R16, R8, 0x2 ;  /* 0x0000000810167211 */ /* 0x004fe200078010ff */
[----:B------:R-:W-:-:S03]  /*0240*/  IMAD R0, R7, UR6, R17 ;  /* 0x0000000607007c24 */ /* 0x000fc6000f8e0211 */
[----:B------:R-:W-:Y:S02]  /*0250*/  LEA.HI.X R19, R20, UR5, R3, 0x2, P1 ;  /* 0x0000000514137c11 */ /* 0x000fe400088f1403 */
[----:B------:R-:W-:-:S04]  /*0260*/  LEA.HI.X R23, R16, R9, R0, 0x2, P0 ;  /* 0x0000000910177211 */ /* 0x000fc800000f1400 */
[----:B------:R-:W2:Y:S04]  /*0270*/  LDG.E R19, desc[UR14][R18.64] ;  /* 0x0000000e12137981 */ /* 0x000ea8000c1e1900 */
[----:B------:R-:W2:Y:S01]  /*0280*/  LDG.E R22, desc[UR14][R22.64] ;  /* 0x0000000e16167981 */ /* 0x000ea2000c1e1900 */
[----:B-1----:R-:W-:Y:S01]  /*0290*/  IADD3 R10, P0, PT, R13, R10, RZ ;  /* 0x0000000a0d0a7210 */ /* 0x002fe20007f1e0ff */
[----:B------:R-:W-:Y:S04]  /*02a0*/  BSSY.RECONVERGENT B1, `(.L_x_95) ;  /* 0x0000019000017945 */ /* 0x000fe80003800200 */
[----:B------:R-:W-:Y:S01]  /*02b0*/  IMAD.X R11, RZ, RZ, R11, P0 ;  /* 0x000000ffff0b7224 */ /* 0x000fe200000e060b */
[----:B------:R-:W-:-:S04]  /*02c0*/  ISETP.GE.U32.AND P0, PT, R10, UR10, PT ;  /* 0x0000000a0a007c0c */ /* 0x000fc8000bf06070 */
[----:B------:R-:W-:Y:S01]  /*02d0*/  ISETP.GE.U32.AND.EX P0, PT, R11, UR11, PT, P0 ;  /* 0x0000000b0b007c0c */ /* 0x000fe2000bf06100 */
[----:B--2---:R-:W-:-:S05]  /*02e0*/  FADD R17, R22, R19 ;  /* 0x0000001316117221 */ /* 0x004fca0000000000 */
[----:B------:R-:W-:Y:S01]  /*02f0*/  FSETP.NEU.AND P1, PT, |R17|, RZ, PT ;  /* 0x000000ff1100720b */ /* 0x000fe20003f2d200 */
[----:B------:R-:W-:-:S12]  /*0300*/  FADD R0, R22, -R19 ;  /* 0x8000001316007221 */ /* 0x000fd80000000000 */
[----:B------:R-:W-:Y:S05]  /*0310*/  @!P1 BRA `(.L_x_96) ;  /* 0x0000000000449947 */ /* 0x000fea0003800000 */
[----:B------:R-:W0:Y:S01]  /*0320*/  MUFU.RCP R3, |R17| ;  /* 0x4000001100037308 */ /* 0x000e220000001000 */
[----:B------:R-:W-:Y:S07]  /*0330*/  BSSY.RECONVERGENT B2, `(.L_x_97) ;  /* 0x000000d000027945 */ /* 0x000fee0003800200 */
[----:B------:R-:W1:Y:S01]  /*0340*/  FCHK P1, |R0|, |R17| ;  /* 0x4000001100007302 */ /* 0x000e620000020200 */
[----:B0-----:R-:W-:-:S04]  /*0350*/  FFMA R14, -|R17|, R3, 1 ;  /* 0x3f800000110e7423 */ /* 0x001fc80000000303 */
[----:B------:R-:W-:-:S04]  /*0360*/  FFMA R3, R3, R14, R3 ;  /* 0x0000000e03037223 */ /* 0x000fc80000000003 */
[----:B------:R-:W-:-:S04]  /*0370*/  FFMA R14, |R0|, R3, RZ ;  /* 0x00000003000e7223 */ /* 0x000fc800000002ff */
[----:B------:R-:W-:-:S04]  /*0380*/  FFMA R16, -|R17|, R14, |R0| ;  /* 0x0000000e11107223 */ /* 0x000fc80000000700 */
[----:B------:R-:W-:Y:S01]  /*0390*/  FFMA R3, R3, R16, R14 ;  /* 0x0000001003037223 */ /* 0x000fe2000000000e */
[----:B-1----:R-:W-:Y:S06]  /*03a0*/  @!P1 BRA `(.L_x_98) ;  /* 0x0000000000149947 */ /* 0x002fec0003800000 */
[----:B------:R-:W-:Y:S01]  /*03b0*/  FADD R0, |R0|, -RZ ;  /* 0x800000ff00007221 */ /* 0x000fe20000000200 */
[----:B------:R-:W-:Y:S01]  /*03c0*/  FADD R3, |R17|, -RZ ;  /* 0x800000ff11037221 */ /* 0x000fe20000000200 */
[----:B------:R-:W-:-:S07]  /*03d0*/  MOV R14, 0x3f0 ;  /* 0x000003f0000e7802 */ /* 0x000fce0000000f00 */
[----:B------:R-:W-:Y:S05]  /*03e0*/  CALL.REL.NOINC `($__internal_5_$__cuda_sm3x_div_rn_noftz_f32_slowpath) ;  /* 0x0000000000bc7944 */ /* 0x000fea0003c00000 */
[----:B------:R-:W-:-:S07]  /*03f0*/  IMAD.MOV.U32 R3, RZ, RZ, R0 ;  /* 0x000000ffff037224 */ /* 0x000fce00078e0000 */
.L_x_98:
[----:B------:R-:W-:Y:S05]  /*0400*/  BSYNC.RECONVERGENT B2 ;  /* 0x0000000000027941 */ /* 0x000fea0003800200 */
.L_x_97:
[----:B------:R-:W-:-:S05]  /*0410*/  FADD R2, R2, R3 ;  /* 0x0000000302027221 */ /* 0x000fca0000000000 */
[----:B------:R0:W-:Y:S02]  /*0420*/  STS [R15], R2 ;  /* 0x000000020f007388 */ /* 0x0001e40000000800 */
.L_x_96:
[----:B------:R-:W-:Y:S05]  /*0430*/  BSYNC.RECONVERGENT B1 ;  /* 0x0000000000017941 */ /* 0x000fea0003800200 */
.L_x_95:
[----:B------:R-:W-:Y:S05]  /*0440*/  @!P0 BRA `(.L_x_99) ;  /* 0xfffffffc00688947 */ /* 0x000fea000383ffff */
.L_x_94:
[----:B0-----:R-:W-:Y:S05]  /*0450*/  BSYNC.RECONVERGENT B0 ;  /* 0x0000000000007941 */ /* 0x001fea0003800200 */
.L_x_93:
        /* <DEDUP_REMOVED lines=8> */
.L_x_101:
[----:B------:R-:W-:Y:S02]  /*04e0*/  ISETP.GT.U32.AND P0, PT, R5, R12, PT ;  /* 0x0000000c0500720c */ /* 0x000fe40003f04070 */
[----:B------:R-:W-:Y:S02]  /*04f0*/  SHF.R.U32.HI R4, RZ, 0x1, R6 ;  /* 0x00000001ff047819 */ /* 0x000fe40000011606 */
[----:B------:R-:W-:-:S13]  /*0500*/  ISETP.GT.U32.AND.EX P0, PT, R6, RZ, PT, P0 ;  /* 0x000000ff0600720c */ /* 0x000fda0003f04100 */
[C---:B------:R-:W-:Y:S01]  /*0510*/  @P0 IMAD R0, R5.reuse, 0x4, R15 ;  /* 0x0000000405000824 */ /* 0x040fe200078e020f */
        /* <DEDUP_REMOVED lines=11> */
.L_x_100:
[----:B------:R-:W-:Y:S05]  /*05d0*/  @P1 EXIT ;  /* 0x000000000000194d */ /* 0x000fea0003800000 */
[----:B------:R-:W0:Y:S01]  /*05e0*/  S2UR UR5, SR_CgaCtaId ;  /* 0x00000000000579c3 */ /* 0x000e220000008800 */
[----:B------:R-:W-:Y:S01]  /*05f0*/  UMOV UR4, 0x400 ;  /* 0x0000040000047882 */ /* 0x000fe20000000000 */
[----:B------:R-:W1:Y:S01]  /*0600*/  LDCU.64 UR8, c[0x0][0x3c0] ;  /* 0x00007800ff0877ac */ /* 0x000e620008000a00 */
[----:B------:R-:W2:Y:S01]  /*0610*/  LDCU.64 UR10, c[0x0][0x3b8] ;  /* 0x00007700ff0a77ac */ /* 0x000ea20008000a00 */
[----:B0-----:R-:W-:-:S03]  /*0620*/  ULEA UR4, UR5, UR4, 0x18 ;  /* 0x0000000405047291 */ /* 0x001fc6000f8ec0ff */
[----:B------:R-:W-:-:S06]  /*0630*/  UMOV UR5, URZ ;  /* 0x000000ff00057c82 */ /* 0x000fcc0008000000 */
[----:B------:R-:W0:Y:S01]  /*0640*/  LDS R5, [UR4] ;  /* 0x00000004ff057984 */ /* 0x000e220008000800 */
[----:B------:R-:W-:Y:S02]  /*0650*/  UMOV UR4, UR6 ;  /* 0x0000000600047c82 */ /* 0x000fe40008000000 */
[----:B-1----:R-:W-:-:S04]  /*0660*/  UIMAD.WIDE.U32 UR4, UR12, UR8, UR4 ;  /* 0x000000080c0472a5 */ /* 0x002fc8000f8e0004 */
[----:B------:R-:W-:Y:S02]  /*0670*/  UIMAD UR7, UR12, UR9, UR5 ;  /* 0x000000090c0772a4 */ /* 0x000fe4000f8e0205 */
[----:B--2---:R-:W-:-:S04]  /*0680*/  ULEA UR5, UP0, UR4, UR10, 0x2 ;  /* 0x0000000a04057291 */ /* 0x004fc8000f8010ff */
[----:B------:R-:W-:Y:S02]  /*0690*/  ULEA.HI.X UR4, UR4, UR11, UR7, 0x2, UP0 ;  /* 0x0000000b04047291 */ /* 0x000fe400080f1407 */
[----:B------:R-:W-:-:S04]  /*06a0*/  IMAD.U32 R2, RZ, RZ, UR5 ;  /* 0x00000005ff027e24 */ /* 0x000fc8000f8e00ff */
[----:B------:R-:W-:-:S05]  /*06b0*/  IMAD.U32 R3, RZ, RZ, UR4 ;  /* 0x00000004ff037e24 */ /* 0x000fca000f8e00ff */
[----:B0-----:R-:W-:Y:S01]  /*06c0*/  STG.E desc[UR14][R2.64], R5 ;  /* 0x0000000502007986 */ /* 0x001fe2000c10190e */
[----:B------:R-:W-:Y:S05]  /*06d0*/  EXIT ;  /* 0x000000000000794d */ /* 0x000fea0003800000 */
        .weak           $__internal_5_$__cuda_sm3x_div_rn_noftz_f32_slowpath
        .type           $__internal_5_$__cuda_sm3x_div_rn_noftz_f32_slowpath,@function
        .size           $__internal_5_$__cuda_sm3x_div_rn_noftz_f32_slowpath,(.L_x_174 - $__internal_5_$__cuda_sm3x_div_rn_noftz_f32_slowpath)
$__internal_5_$__cuda_sm3x_div_rn_noftz_f32_slowpath:
        /* <DEDUP_REMOVED lines=34> */
.L_x_103:
        /* <DEDUP_REMOVED lines=51> */
.L_x_110:
[----:B------:R-:W-:-:S04]  /*0c30*/  LOP3.LUT R0, R0, 0x80000000, RZ, 0xc0, !PT ;  /* 0x8000000000007812 */ /* 0x000fc800078ec0ff */
[----:B------:R-:W-:Y:S01]  /*0c40*/  LOP3.LUT R0, R0, 0x7f800000, RZ, 0xfc, !PT ;  /* 0x7f80000000007812 */ /* 0x000fe200078efcff */
[----:B------:R-:W-:Y:S06]  /*0c50*/  BRA `(.L_x_111) ;  /* 0x0000000000047947 */ /* 0x000fec0003800000 */
.L_x_109:
[----:B------:R-:W-:-:S07]  /*0c60*/  IMAD R0, R17, 0x800000, R0 ;  /* 0x0080000011007824 */ /* 0x000fce00078e0200 */
.L_x_111:
[----:B------:R-:W-:Y:S05]  /*0c70*/  BSYNC.RECONVERGENT B4 ;  /* 0x0000000000047941 */ /* 0x000fea0003800200 */
.L_x_108:
[----:B------:R-:W-:Y:S05]  /*0c80*/  BRA `(.L_x_112) ;  /* 0x0000000000207947 */ /* 0x000fea0003800000 */
.L_x_107:
[----:B------:R-:W-:-:S04]  /*0c90*/  LOP3.LUT R0, R3, 0x80000000, R0, 0x48, !PT ;  /* 0x8000000003007812 */ /* 0x000fc800078e4800 */
[----:B------:R-:W-:Y:S01]  /*0ca0*/  LOP3.LUT R0, R0, 0x7f800000, RZ, 0xfc, !PT ;  /* 0x7f80000000007812 */ /* 0x000fe200078efcff */
[----:B------:R-:W-:Y:S06]  /*0cb0*/  BRA `(.L_x_112) ;  /* 0x0000000000147947 */ /* 0x000fec0003800000 */
.L_x_106:
[----:B------:R-:W-:Y:S01]  /*0cc0*/  LOP3.LUT R0, R3, 0x80000000, R0, 0x48, !PT ;  /* 0x8000000003007812 */ /* 0x000fe200078e4800 */
[----:B------:R-:W-:Y:S06]  /*0cd0*/  BRA `(.L_x_112) ;  /* 0x00000000000c7947 */ /* 0x000fec0003800000 */
.L_x_105:
[----:B------:R-:W0:Y:S01]  /*0ce0*/  MUFU.RSQ R0, -QNAN ;  /* 0xffc0000000007908 */ /* 0x000e220000001400 */
[----:B------:R-:W-:Y:S05]  /*0cf0*/  BRA `(.L_x_112) ;  /* 0x0000000000047947 */ /* 0x000fea0003800000 */
.L_x_104:
[----:B------:R-:W-:-:S07]  /*0d00*/  FADD.FTZ R0, R0, R3 ;  /* 0x0000000300007221 */ /* 0x000fce0000010000 */
.L_x_112:
[----:B------:R-:W-:Y:S05]  /*0d10*/  BSYNC.RECONVERGENT B3 ;  /* 0x0000000000037941 */ /* 0x000fea0003800200 */
.L_x_102:
[----:B------:R-:W-:Y:S02]  /*0d20*/  IMAD.MOV.U32 R16, RZ, RZ, R14 ;  /* 0x000000ffff107224 */ /* 0x000fe400078e000e */
[----:B------:R-:W-:-:S04]  /*0d30*/  IMAD.MOV.U32 R17, RZ, RZ, 0x0 ;  /* 0x00000000ff117424 */ /* 0x000fc800078e00ff */
[----:B0-----:R-:W-:Y:S05]  /*0d40*/  RET.REL.NODEC R16 `(_Z15canberra_kernelPKfmmS0_mmmPfmf) ;  /* 0xfffffff010ac7950 */ /* 0x001fea0003c3ffff */
.L_x_113:
        /* <DEDUP_REMOVED lines=11> */
.L_x_174:


//--------------------- .text._Z21manhattan_kernel_samePKfmmS0_mmmPfmf --------------------------
	.section	.text._Z21manhattan_kernel_samePKfmmS0_mmmPfmf,"ax",@progbits
	.align	128
        .global         _Z21manhattan_kernel_samePKfmmS0_mmmPfmf
        .type           _Z21manhattan_kernel_samePKfmmS0_mmmPfmf,@function
        .size           _Z21manhattan_kernel_samePKfmmS0_mmmPfmf,(.L_x_185 - _Z21manhattan_kernel_samePKfmmS0_mmmPfmf)
        .other          _Z21manhattan_kernel_samePKfmmS0_mmmPfmf,@"STO_CUDA_ENTRY STV_DEFAULT"
_Z21manhattan_kernel_samePKfmmS0_mmmPfmf:
.text._Z21manhattan_kernel_samePKfmmS0_mmmPfmf:
        /* <DEDUP_REMOVED lines=31> */
[----:B------:R-:W-:Y:S05]  /*01f0*/  @P0 BRA `(.L_x_115) ;  /* 0x0000000000700947 */ /* 0x000fea0003800000 */
[----:B------:R-:W2:Y:S01]  /*0200*/  LDC R20, c[0x0][0x360] ;  /* 0x0000d800ff147b82 */ /* 0x000ea20000000800 */
[----:B------:R-:W-:Y:S01]  /*0210*/  BSSY.RECONVERGENT B1, `(.L_x_116) ;  /* 0x0000019000017945 */ /* 0x000fe20003800200 */
[----:B------:R-:W-:Y:S02]  /*0220*/  IMAD.MOV.U32 R11, RZ, RZ, RZ ;  /* 0x000000ffff0b7224 */ /* 0x000fe400078e00ff */
[----:B------:R-:W-:Y:S02]  /*0230*/  IMAD.MOV.U32 R21, RZ, RZ, R0 ;  /* 0x000000ffff157224 */ /* 0x000fe400078e0000 */
[----:B------:R-:W-:Y:S02]  /*0240*/  IMAD.MOV.U32 R22, RZ, RZ, RZ ;  /* 0x000000ffff167224 */ /* 0x000fe400078e00ff */
[----:B------:R-:W3:Y:S08]  /*0250*/  LDC.64 R6, c[0x0][0x380] ;  /* 0x0000e000ff067b82 */ /* 0x000ef00000000a00 */
[----:B------:R-:W4:Y:S02]  /*0260*/  LDC.64 R8, c[0x0][0x388] ;  /* 0x0000e200ff087b82 */ /* 0x000f240000000a00 */
.L_x_117:
[----:B------:R-:W-:Y:S02]  /*0270*/  IMAD.MOV.U32 R14, RZ, RZ, R21 ;  /* 0x000000ffff0e7224 */ /* 0x000fe400078e0015 */
[----:B------:R-:W-:Y:S02]  /*0280*/  IMAD.MOV.U32 R15, RZ, RZ, R22 ;  /* 0x000000ffff0f7224 */ /* 0x000fe400078e0016 */
[----:B----4-:R-:W-:-:S04]  /*0290*/  IMAD.WIDE.U32 R12, R8, UR4, R14 ;  /* 0x00000004080c7c25 */ /* 0x010fc8000f8e000e */
[----:B------:R-:W-:Y:S01]  /*02a0*/  IMAD.WIDE.U32 R16, R4, R8, R14 ;  /* 0x0000000804107225 */ /* 0x000fe200078e000e */
[----:B---3--:R-:W-:-:S03]  /*02b0*/  LEA R18, P0, R12, R6, 0x2 ;  /* 0x000000060c127211 */ /* 0x008fc600078010ff */
[----:B------:R-:W-:Y:S01]  /*02c0*/  IMAD R15, R9, UR4, R13 ;  /* 0x00000004090f7c24 */ /* 0x000fe2000f8e020d */
[----:B------:R-:W-:Y:S01]  /*02d0*/  LEA R14, P1, R16, R6, 0x2 ;  /* 0x00000006100e7211 */ /* 0x000fe200078210ff */
[----:B------:R-:W-:-:S03]  /*02e0*/  IMAD R13, R4, R9, R17 ;  /* 0x00000009040d7224 */ /* 0x000fc600078e0211 */
[-C--:B------:R-:W-:Y:S02]  /*02f0*/  LEA.HI.X R19, R12, R7.reuse, R15, 0x2, P0 ;  /* 0x000000070c137211 */ /* 0x080fe400000f140f */
[----:B------:R-:W-:-:S03]  /*0300*/  LEA.HI.X R15, R16, R7, R13, 0x2, P1 ;  /* 0x00000007100f7211 */ /* 0x000fc600008f140d */
[----:B------:R-:W3:Y:S04]  /*0310*/  LDG.E R18, desc[UR8][R18.64] ;  /* 0x0000000812127981 */ /* 0x000ee8000c1e1900 */
[----:B------:R-:W3:Y:S01]  /*0320*/  LDG.E R15, desc[UR8][R14.64] ;  /* 0x000000080e0f7981 */ /* 0x000ee2000c1e1900 */
[----:B--2---:R-:W-:-:S05]  /*0330*/  IADD3 R21, P0, PT, R20, R21, RZ ;  /* 0x0000001514157210 */ /* 0x004fca0007f1e0ff */
[----:B------:R-:W-:Y:S01]  /*0340*/  IMAD.X R22, RZ, RZ, R22, P0 ;  /* 0x000000ffff167224 */ /* 0x000fe200000e0616 */
[----:B------:R-:W-:-:S04]  /*0350*/  ISETP.GE.U32.AND P0, PT, R21, UR10, PT ;  /* 0x0000000a15007c0c */ /* 0x000fc8000bf06070 */
[----:B------:R-:W-:Y:S01]  /*0360*/  ISETP.GE.U32.AND.EX P0, PT, R22, UR11, PT, P0 ;  /* 0x0000000b16007c0c */ /* 0x000fe2000bf06100 */
[----:B---3--:R-:W-:-:S04]  /*0370*/  FADD R12, R18, -R15 ;  /* 0x8000000f120c7221 */ /* 0x008fc80000000000 */
[----:B------:R-:W-:-:S08]  /*0380*/  FADD R11, |R12|, R11 ;  /* 0x0000000b0c0b7221 */ /* 0x000fd00000000200 */
[----:B------:R-:W-:Y:S05]  /*0390*/  @!P0 BRA `(.L_x_117) ;  /* 0xfffffffc00b48947 */ /* 0x000fea000383ffff */
[----:B------:R-:W-:Y:S05]  /*03a0*/  BSYNC.RECONVERGENT B1 ;  /* 0x0000000000017941 */ /* 0x000fea0003800200 */
.L_x_116:
[----:B------:R2:W-:Y:S02]  /*03b0*/  STS [R10], R11 ;  /* 0x0000000b0a007388 */ /* 0x0005e40000000800 */
.L_x_115:
[----:B------:R-:W-:Y:S05]  /*03c0*/  BSYNC.RECONVERGENT B0 ;  /* 0x0000000000007941 */ /* 0x000fea0003800200 */
.L_x_114:
[----:B------:R-:W3:Y:S01]  /*03d0*/  LDCU UR6, c[0x0][0x360] ;  /* 0x00006c00ff0677ac */ /* 0x000ee20008000800 */
[----:B------:R-:W-:Y:S01]  /*03e0*/  BAR.SYNC.DEFER_BLOCKING 0x0 ;  /* 0x0000000000007b1d */ /* 0x000fe20000010000 */
[----:B------:R-:W-:Y:S01]  /*03f0*/  ISETP.NE.AND P1, PT, R0, RZ, PT ;  /* 0x000000ff0000720c */ /* 0x000fe20003f25270 */
[----:B---3--:R-:W-:-:S09]  /*0400*/  UISETP.GE.U32.AND UP0, UPT, UR6, 0x2, UPT ;  /* 0x000000020600788c */ /* 0x008fd2000bf06070 */
[----:B------:R-:W-:Y:S05]  /*0410*/  BRA.U !UP0, `(.L_x_118) ;  /* 0x0000000108447547 */ /* 0x000fea000b800000 */
[----:B------:R-:W-:Y:S01]  /*0420*/  USHF.R.U32.HI UR6, URZ, 0x1, UR6 ;  /* 0x00000001ff067899 */ /* 0x000fe20008011606 */
[----:B--2---:R-:W-:-:S05]  /*0430*/  IMAD.MOV.U32 R11, RZ, RZ, RZ ;  /* 0x000000ffff0b7224 */ /* 0x004fca00078e00ff */
[----:B------:R-:W-:-:S07]  /*0440*/  IMAD.U32 R8, RZ, RZ, UR6 ;  /* 0x00000006ff087e24 */ /* 0x000fce000f8e00ff */
.L_x_119:
        /* <DEDUP_REMOVED lines=13> */
[----:B---3--:R-:W-:Y:S05]  /*0520*/  @P0 BRA `(.L_x_119) ;  /* 0xfffffffc00c80947 */ /* 0x008fea000383ffff */
.L_x_118:
[----:B------:R-:W-:Y:S05]  /*0530*/  @P1 EXIT ;  /* 0x000000000000194d */ /* 0x000fea0003800000 */
[----:B------:R-:W3:Y:S01]  /*0540*/  S2UR UR6, SR_CgaCtaId ;  /* 0x00000000000679c3 */ /* 0x000ee20000008800 */
[----:B------:R-:W-:Y:S01]  /*0550*/  UMOV UR5, 0x400 ;  /* 0x0000040000057882 */ /* 0x000fe20000000000 */
[----:B------:R-:W-:-:S06]  /*0560*/  IMAD.MOV.U32 R5, RZ, RZ, RZ ;  /* 0x000000ffff057224 */ /* 0x000fcc00078e00ff */
[----:B------:R-:W4:Y:S08]  /*0570*/  LDC.64 R6, c[0x0][0x3c0] ;  /* 0x0000f000ff067b82 */ /* 0x000f300000000a00 */
[----:B-12---:R-:W1:Y:S01]  /*0580*/  LDC.64 R10, c[0x0][0x3b8] ;  /* 0x0000ee00ff0a7b82 */ /* 0x006e620000000a00 */
[----:B---3--:R-:W-:Y:S01]  /*0590*/  ULEA UR5, UR6, UR5, 0x18 ;  /* 0x0000000506057291 */ /* 0x008fe2000f8ec0ff */
[----:B----4-:R-:W-:-:S08]  /*05a0*/  IMAD.WIDE.U32 R4, R6, UR4, R4 ;  /* 0x0000000406047c25 */ /* 0x010fd0000f8e0004 */
[----:B------:R-:W2:Y:S01]  /*05b0*/  LDS R9, [UR5] ;  /* 0x00000005ff097984 */ /* 0x000ea20008000800 */
[----:B------:R-:W-:Y:S01]  /*05c0*/  IMAD R0, R7, UR4, R5 ;  /* 0x0000000407007c24 */ /* 0x000fe2000f8e0205 */
[----:B-1----:R-:W-:-:S04]  /*05d0*/  LEA R6, P0, R4, R10, 0x2 ;  /* 0x0000000a04067211 */ /* 0x002fc800078010ff */
[----:B------:R-:W-:Y:S01]  /*05e0*/  LEA.HI.X R7, R4, R11, R0, 0x2, P0 ;  /* 0x0000000b04077211 */ /* 0x000fe200000f1400 */
[----:B--2---:R-:W-:Y:S04]  /*05f0*/  STG.E desc[UR8][R2.64], R9 ;  /* 0x0000000902007986 */ /* 0x004fe8000c101908 */
[----:B------:R-:W-:Y:S01]  /*0600*/  STG.E desc[UR8][R6.64], R9 ;  /* 0x0000000906007986 */ /* 0x000fe2000c101908 */
[----:B------:R-:W-:Y:S05]  /*0610*/  EXIT ;  /* 0x000000000000794d */ /* 0x000fea0003800000 */
.L_x_120:
        /* <DEDUP_REMOVED lines=14> */
.L_x_185:


//--------------------- .text._Z16manhattan_kernelPKfmmS0_mmmPfmf --------------------------
	.section	.text._Z16manhattan_kernelPKfmmS0_mmmPfmf,"ax",@progbits
	.align	128
        .global         _Z16manhattan_kernelPKfmmS0_mmmPfmf
        .type           _Z16manhattan_kernelPKfmmS0_mmmPfmf,@function
        .size           _Z16manhattan_kernelPKfmmS0_mmmPfmf,(.L_x_186 - _Z16manhattan_kernelPKfmmS0_mmmPfmf)
        .other          _Z16manhattan_kernelPKfmmS0_mmmPfmf,@"STO_CUDA_ENTRY STV_DEFAULT"
_Z16manhattan_kernelPKfmmS0_mmmPfmf:
.text._Z16manhattan_kernelPKfmmS0_mmmPfmf:
        /* <DEDUP_REMOVED lines=31> */
.L_x_124:
        /* <DEDUP_REMOVED lines=16> */
[----:B--2---:R-:W-:-:S04]  /*02f0*/  FADD R10, R16, -R13 ;  /* 0x8000000d100a7221 */ /* 0x004fc80000000000 */
[----:B------:R-:W-:-:S08]  /*0300*/  FADD R9, |R10|, R9 ;  /* 0x000000090a097221 */ /* 0x000fd00000000200 */
[----:B------:R-:W-:Y:S05]  /*0310*/  @!P0 BRA `(.L_x_124) ;  /* 0xfffffffc00b48947 */ /* 0x000fea000383ffff */
[----:B------:R-:W-:Y:S05]  /*0320*/  BSYNC.RECONVERGENT B1 ;  /* 0x0000000000017941 */ /* 0x000fea0003800200 */
.L_x_123:
[----:B------:R1:W-:Y:S02]  /*0330*/  STS [R0], R9 ;  /* 0x0000000900007388 */ /* 0x0003e40000000800 */
.L_x_122:
[----:B0-----:R-:W-:Y:S05]  /*0340*/  BSYNC.RECONVERGENT B0 ;  /* 0x0000000000007941 */ /* 0x001fea0003800200 */
.L_x_121:
        /* <DEDUP_REMOVED lines=8> */
.L_x_126:
        /* <DEDUP_REMOVED lines=14> */
.L_x_125:
        /* <DEDUP_REMOVED lines=14> */
[----:B------:R-:W-:-:S05]  /*0590*/  IMAD.U32 R3, RZ, RZ, UR4 ;  /* 0x00000004ff037e24 */ /* 0x000fca000f8e00ff */
[----:B0-----:R-:W-:Y:S01]  /*05a0*/  STG.E desc[UR14][R2.64], R5 ;  /* 0x0000000502007986 */ /* 0x001fe2000c10190e */
[----:B------:R-:W-:Y:S05]  /*05b0*/  EXIT ;  /* 0x000000000000794d */ /* 0x000fea0003800000 */
.L_x_127:
        /* <DEDUP_REMOVED lines=12> */
.L_x_186:


//--------------------- .text._Z19maximum_kernel_samePKfmmS0_mmmPfmf --------------------------
	.section	.text._Z19maximum_kernel_samePKfmmS0_mmmPfmf,"ax",@progbits
	.align	128
        .global         _Z19maximum_kernel_samePKfmmS0_mmmPfmf
        .type           _Z19maximum_kernel_samePKfmmS0_mmmPfmf,@function
        .size           _Z19maximum_kernel_samePKfmmS0_mmmPfmf,(.L_x_187 - _Z19maximum_kernel_samePKfmmS0_mmmPfmf)
        .other          _Z19maximum_kernel_samePKfmmS0_mmmPfmf,@"STO_CUDA_ENTRY STV_DEFAULT"
_Z19maximum_kernel_samePKfmmS0_mmmPfmf:
.text._Z19maximum_kernel_samePKfmmS0_mmmPfmf:
        /* <DEDUP_REMOVED lines=39> */
.L_x_131:
        /* <DEDUP_REMOVED lines=16> */
[----:B---3--:R-:W-:-:S05]  /*0370*/  FADD R12, R18, -R15 ;  /* 0x8000000f120c7221 */ /* 0x008fca0000000000 */
[----:B------:R-:W-:-:S07]  /*0380*/  FMNMX R11, |R12|, R11, !PT ;  /* 0x0000000b0c0b7209 */ /* 0x000fce0007800200 */
[----:B------:R-:W-:Y:S05]  /*0390*/  @!P0 BRA `(.L_x_131) ;  /* 0xfffffffc00b48947 */ /* 0x000fea000383ffff */
[----:B------:R-:W-:Y:S05]  /*03a0*/  BSYNC.RECONVERGENT B1 ;  /* 0x0000000000017941 */ /* 0x000fea0003800200 */
.L_x_130:
[----:B------:R2:W-:Y:S02]  /*03b0*/  STS [R10], R11 ;  /* 0x0000000b0a007388 */ /* 0x0005e40000000800 */
.L_x_129:
[----:B------:R-:W-:Y:S05]  /*03c0*/  BSYNC.RECONVERGENT B0 ;  /* 0x0000000000007941 */ /* 0x000fea0003800200 */
.L_x_128:
[----:B------:R-:W3:Y:S01]  /*03d0*/  LDCU UR6, c[0x0][0x360] ;  /* 0x00006c00ff0677ac */ /* 0x000ee20008000800 */
[----:B------:R-:W-:Y:S01]  /*03e0*/  BAR.SYNC.DEFER_BLOCKING 0x0 ;  /* 0x0000000000007b1d */ /* 0x000fe20000010000 */
[----:B------:R-:W-:Y:S01]  /*03f0*/  ISETP.NE.AND P1, PT, R0, RZ, PT ;  /* 0x000000ff0000720c */ /* 0x000fe20003f25270 */
[----:B---3--:R-:W-:-:S09]  /*0400*/  UISETP.GE.U32.AND UP0, UPT, UR6, 0x2, UPT ;  /* 0x000000020600788c */ /* 0x008fd2000bf06070 */
[----:B------:R-:W-:Y:S05]  /*0410*/  BRA.U !UP0, `(.L_x_132) ;  /* 0x0000000108487547 */ /* 0x000fea000b800000 */
[----:B------:R-:W-:Y:S01]  /*0420*/  USHF.R.U32.HI UR6, URZ, 0x1, UR6 ;  /* 0x00000001ff067899 */ /* 0x000fe20008011606 */
[----:B------:R-:W-:-:S05]  /*0430*/  IMAD.MOV.U32 R12, RZ, RZ, RZ ;  /* 0x000000ffff0c7224 */ /* 0x000fca00078e00ff */
[----:B--2---:R-:W-:-:S07]  /*0440*/  IMAD.U32 R11, RZ, RZ, UR6 ;  /* 0x00000006ff0b7e24 */ /* 0x004fce000f8e00ff */
.L_x_133:
[----:B------:R-:W-:Y:S02]  /*0450*/  ISETP.GT.U32.AND P0, PT, R11, R0, PT ;  /* 0x000000000b00720c */ /* 0x000fe40003f04070 */
[----:B------:R-:W-:Y:S02]  /*0460*/  SHF.R.U32.HI R8, RZ, 0x1, R12 ;  /* 0x00000001ff087819 */ /* 0x000fe4000001160c */
[----:B------:R-:W-:-:S13]  /*0470*/  ISETP.GT.U32.AND.EX P0, PT, R12, RZ, PT, P0 ;  /* 0x000000ff0c00720c */ /* 0x000fda0003f04100 */
[C---:B------:R-:W-:Y:S01]  /*0480*/  @P0 IMAD R7, R11.reuse, 0x4, R10 ;  /* 0x000000040b070824 */ /* 0x040fe200078e020a */
[----:B------:R-:W-:Y:S05]  /*0490*/  @P0 LDS R6, [R10] ;  /* 0x000000000a060984 */ /* 0x000fea0000000800 */
[----:B------:R-:W2:Y:S02]  /*04a0*/  @P0 LDS R7, [R7] ;  /* 0x0000000007070984 */ /* 0x000ea40000000800 */
[----:B--2---:R-:W-:Y:S02]  /*04b0*/  @P0 FMNMX R9, R6, R7, !PT ;  /* 0x0000000706090209 */ /* 0x004fe40007800000 */
[----:B------:R-:W-:-:S03]  /*04c0*/  SHF.R.U64 R6, R11, 0x1, R12 ;  /* 0x000000010b067819 */ /* 0x000fc6000000120c */
[----:B------:R3:W-:Y:S01]  /*04d0*/  @P0 STS [R10], R9 ;  /* 0x000000090a000388 */ /* 0x0007e20000000800 */
[----:B------:R-:W-:Y:S01]  /*04e0*/  BAR.SYNC.DEFER_BLOCKING 0x0 ;  /* 0x0000000000007b1d */ /* 0x000fe20000010000 */
[----:B------:R-:W-:Y:S01]  /*04f0*/  ISETP.GT.U32.AND P0, PT, R11, 0x1, PT ;  /* 0x000000010b00780c */ /* 0x000fe20003f04070 */
[----:B------:R-:W-:-:S03]  /*0500*/  IMAD.MOV.U32 R11, RZ, RZ, R6 ;  /* 0x000000ffff0b7224 */ /* 0x000fc600078e0006 */
[----:B------:R-:W-:Y:S01]  /*0510*/  ISETP.GT.U32.AND.EX P0, PT, R12, RZ, PT, P0 ;  /* 0x000000ff0c00720c */ /* 0x000fe20003f04100 */
[----:B------:R-:W-:-:S12]  /*0520*/  IMAD.MOV.U32 R12, RZ, RZ, R8 ;  /* 0x000000ffff0c7224 */ /* 0x000fd800078e0008 */
[----:B---3--:R-:W-:Y:S05]  /*0530*/  @P0 BRA `(.L_x_133) ;  /* 0xfffffffc00c40947 */ /* 0x008fea000383ffff */
.L_x_132:
        /* <DEDUP_REMOVED lines=15> */
.L_x_134:
        /* <DEDUP_REMOVED lines=13> */
.L_x_187:


//--------------------- .text._Z14maximum_kernelPKfmmS0_mmmPfmf --------------------------
	.section	.text._Z14maximum_kernelPKfmmS0_mmmPfmf,"ax",@progbits
	.align	128
        .global         _Z14maximum_kernelPKfmmS0_mmmPfmf
        .type           _Z14maximum_kernelPKfmmS0_mmmPfmf,@function
        .size           _Z14maximum_kernelPKfmmS0_mmmPfmf,(.L_x_188 - _Z14maximum_kernelPKfmmS0_mmmPfmf)
        .other          _Z14maximum_kernelPKfmmS0_mmmPfmf,@"STO_CUDA_ENTRY STV_DEFAULT"
_Z14maximum_kernelPKfmmS0_mmmPfmf:
.text._Z14maximum_kernelPKfmmS0_mmmPfmf:
        /* <DEDUP_REMOVED lines=31> */
.L_x_138:
        /* <DEDUP_REMOVED lines=16> */
[----:B--2---:R-:W-:-:S05]  /*02f0*/  FADD R10, R16, -R13 ;  /* 0x8000000d100a7221 */ /* 0x004fca0000000000 */
[----:B------:R-:W-:-:S07]  /*0300*/  FMNMX R9, |R10|, R9, !PT ;  /* 0x000000090a097209 */ /* 0x000fce0007800200 */
[----:B------:R-:W-:Y:S05]  /*0310*/  @!P0 BRA `(.L_x_138) ;  /* 0xfffffffc00b48947 */ /* 0x000fea000383ffff */
[----:B------:R-:W-:Y:S05]  /*0320*/  BSYNC.RECONVERGENT B1 ;  /* 0x0000000000017941 */ /* 0x000fea0003800200 */
.L_x_137:
[----:B------:R1:W-:Y:S02]  /*0330*/  STS [R0], R9 ;  /* 0x0000000900007388 */ /* 0x0003e40000000800 */
.L_x_136:
[----:B0-----:R-:W-:Y:S05]  /*0340*/  BSYNC.RECONVERGENT B0 ;  /* 0x0000000000007941 */ /* 0x001fea0003800200 */
.L_x_135:
        /* <DEDUP_REMOVED lines=8> */
.L_x_140:
[----:B------:R-:W-:Y:S02]  /*03d0*/  ISETP.GT.U32.AND P0, PT, R7, R8, PT ;  /* 0x000000080700720c */ /* 0x000fe40003f04070 */
[----:B------:R-:W-:Y:S02]  /*03e0*/  SHF.R.U32.HI R4, RZ, 0x1, R6 ;  /* 0x00000001ff047819 */ /* 0x000fe40000011606 */
[----:B------:R-:W-:-:S13]  /*03f0*/  ISETP.GT.U32.AND.EX P0, PT, R6, RZ, PT, P0 ;  /* 0x000000ff0600720c */ /* 0x000fda0003f04100 */
[C---:B------:R-:W-:Y:S01]  /*0400*/  @P0 IMAD R3, R7.reuse, 0x4, R0 ;  /* 0x0000000407030824 */ /* 0x040fe200078e0200 */
[----:B------:R-:W-:Y:S05]  /*0410*/  @P0 LDS R2, [R0] ;  /* 0x0000000000020984 */ /* 0x000fea0000000800 */
[----:B------:R-:W0:Y:S02]  /*0420*/  @P0 LDS R3, [R3] ;  /* 0x0000000003030984 */ /* 0x000e240000000800 */
[----:B0-----:R-:W-:Y:S02]  /*0430*/  @P0 FMNMX R5, R2, R3, !PT ;  /* 0x0000000302050209 */ /* 0x001fe40007800000 */
[----:B------:R-:W-:-:S03]  /*0440*/  SHF.R.U64 R2, R7, 0x1, R6 ;  /* 0x0000000107027819 */ /* 0x000fc60000001206 */
[----:B------:R0:W-:Y:S01]  /*0450*/  @P0 STS [R0], R5 ;  /* 0x0000000500000388 */ /* 0x0001e20000000800 */
[----:B------:R-:W-:Y:S01]  /*0460*/  BAR.SYNC.DEFER_BLOCKING 0x0 ;  /* 0x0000000000007b1d */ /* 0x000fe20000010000 */
[----:B------:R-:W-:Y:S01]  /*0470*/  ISETP.GT.U32.AND P0, PT, R7, 0x1, PT ;  /* 0x000000010700780c */ /* 0x000fe20003f04070 */
[----:B------:R-:W-:-:S03]  /*0480*/  IMAD.MOV.U32 R7, RZ, RZ, R2 ;  /* 0x000000ffff077224 */ /* 0x000fc600078e0002 */
[----:B------:R-:W-:Y:S01]  /*0490*/  ISETP.GT.U32.AND.EX P0, PT, R6, RZ, PT, P0 ;  /* 0x000000ff0600720c */ /* 0x000fe20003f04100 */
[----:B------:R-:W-:-:S12]  /*04a0*/  IMAD.MOV.U32 R6, RZ, RZ, R4 ;  /* 0x000000ffff067224 */ /* 0x000fd800078e0004 */
[----:B0-----:R-:W-:Y:S05]  /*04b0*/  @P0 BRA `(.L_x_140) ;  /* 0xfffffffc00c40947 */ /* 0x001fea000383ffff */
.L_x_139:
        /* <DEDUP_REMOVED lines=17> */
.L_x_141:
        /* <DEDUP_REMOVED lines=11> */
.L_x_188:


//--------------------- .text._Z21euclidean_kernel_samePKfmmS0_mmmPfmf --------------------------
	.section	.text._Z21euclidean_kernel_samePKfmmS0_mmmPfmf,"ax",@progbits
	.align	128
        .global         _Z21euclidean_kernel_samePKfmmS0_mmmPfmf
        .type           _Z21euclidean_kernel_samePKfmmS0_mmmPfmf,@function
        .size           _Z21euclidean_kernel_samePKfmmS0_mmmPfmf,(.L_x_175 - _Z21euclidean_kernel_samePKfmmS0_mmmPfmf)
        .other          _Z21euclidean_kernel_samePKfmmS0_mmmPfmf,@"STO_CUDA_ENTRY STV_DEFAULT"
_Z21euclidean_kernel_samePKfmmS0_mmmPfmf:
.text._Z21euclidean_kernel_samePKfmmS0_mmmPfmf:
        /* <DEDUP_REMOVED lines=23> */
[----:B------:R-:W-:Y:S01]  /*0170*/  UMOV UR6, 0x400 ;  /* 0x0000040000067882 */ /* 0x000fe20000000000 */
[----:B------:R-:W-:Y:S06]  /*0180*/  BSSY.RECONVERGENT B0, `(.L_x_142) ;  /* 0x00000ae000007945 */ /* 0x000fec0003800200 */
[----:B------:R-:W2:Y:S01]  /*0190*/  LDC.64 R12, c[0x0][0x3b0] ;  /* 0x0000ec00ff0c7b82 */ /* 0x000ea20000000a00 */
[----:B-1----:R-:W-:-:S06]  /*01a0*/  ULEA UR6, UR7, UR6, 0x18 ;  /* 0x0000000607067291 */ /* 0x002fcc000f8ec0ff */
[C---:B------:R-:W-:Y:S02]  /*01b0*/  LEA R0, R6.reuse, UR6, 0x2 ;  /* 0x0000000606007c11 */ /* 0x040fe4000f8e10ff */
[----:B--2---:R-:W-:-:S03]  /*01c0*/  ISETP.GE.U32.AND P0, PT, R6, R12, PT ;  /* 0x0000000c0600720c */ /* 0x004fc60003f06070 */
[----:B------:R1:W-:Y:S01]  /*01d0*/  STS [R0], RZ ;  /* 0x000000ff00007388 */ /* 0x0003e20000000800 */
[----:B------:R-:W-:-:S13]  /*01e0*/  ISETP.GE.U32.AND.EX P0, PT, RZ, R13, PT, P0 ;  /* 0x0000000dff00720c */ /* 0x000fda0003f06100 */
[----:B-1----:R-:W-:Y:S05]  /*01f0*/  @P0 BRA `(.L_x_143) ;  /* 0x0000000800980947 */ /* 0x002fea0003800000 */
[----:B------:R-:W-:Y:S01]  /*0200*/  LOP3.LUT R9, RZ, R6, RZ, 0x33, !PT ;  /* 0x00000006ff097212 */ /* 0x000fe200078e33ff */
[----:B------:R-:W-:Y:S01]  /*0210*/  BSSY.RECONVERGENT B1, `(.L_x_144) ;  /* 0x000004e000017945 */ /* 0x000fe20003800200 */
[----:B------:R-:W-:Y:S02]  /*0220*/  IMAD.MOV.U32 R19, RZ, RZ, RZ ;  /* 0x000000ffff137224 */ /* 0x000fe400078e00ff */
[----:B------:R-:W-:Y:S01]  /*0230*/  IADD3 R12, P0, PT, R9, R12, RZ ;  /* 0x0000000c090c7210 */ /* 0x000fe20007f1e0ff */
[----:B------:R-:W-:-:S03]  /*0240*/  IMAD.MOV.U32 R14, RZ, RZ, R6 ;  /* 0x000000ffff0e7224 */ /* 0x000fc600078e0006 */
[----:B------:R-:W-:Y:S01]  /*0250*/  IADD3.X R9, PT, PT, R13, -0x1, RZ, P0, !PT ;  /* 0xffffffff0d097810 */ /* 0x000fe200007fe4ff */
[----:B------:R-:W-:Y:S01]  /*0260*/  IMAD.MOV.U32 R13, RZ, RZ, RZ ;  /* 0x000000ffff0d7224 */ /* 0x000fe200078e00ff */
[C---:B------:R-:W-:Y:S02]  /*0270*/  ISETP.GE.U32.AND P1, PT, R12.reuse, 0xe0, PT ;  /* 0x000000e00c00780c */ /* 0x040fe40003f26070 */
[----:B------:R-:W-:Y:S02]  /*0280*/  SHF.R.U64 R15, R12, 0x5, R9 ;  /* 0x000000050c0f7819 */ /* 0x000fe40000001209 */
[----:B------:R-:W-:Y:S02]  /*0290*/  ISETP.GE.U32.AND.EX P1, PT, R9, RZ, PT, P1 ;  /* 0x000000ff0900720c */ /* 0x000fe40003f26110 */
[----:B------:R-:W-:-:S04]  /*02a0*/  IADD3 R15, P2, PT, R15, 0x1, RZ ;  /* 0x000000010f0f7810 */ /* 0x000fc80007f5e0ff */
[----:B------:R-:W-:Y:S02]  /*02b0*/  LOP3.LUT R25, R15, 0x7, RZ, 0xc0, !PT ;  /* 0x000000070f197812 */ /* 0x000fe400078ec0ff */
[----:B------:R-:W-:Y:S02]  /*02c0*/  LEA.HI.X R18, R9, RZ, RZ, 0x1b, P2 ;  /* 0x000000ff09127211 */ /* 0x000fe400010fdcff */
[----:B------:R-:W-:-:S04]  /*02d0*/  ISETP.NE.U32.AND P0, PT, R25, RZ, PT ;  /* 0x000000ff1900720c */ /* 0x000fc80003f05070 */
[----:B------:R-:W-:Y:S01]  /*02e0*/  ISETP.NE.AND.EX P0, PT, RZ, RZ, PT, P0 ;  /* 0x000000ffff00720c */ /* 0x000fe20003f05300 */
[----:B------:R-:W-:-:S12]  /*02f0*/  @!P1 BRA `(.L_x_145) ;  /* 0x0000000000fc9947 */ /* 0x000fd80003800000 */
[----:B------:R-:W1:Y:S01]  /*0300*/  LDC.64 R20, c[0x0][0x388] ;  /* 0x0000e200ff147b82 */ /* 0x000e620000000a00 */
[----:B------:R-:W-:Y:S02]  /*0310*/  HFMA2 R7, -RZ, RZ, 0, 0 ;  /* 0x00000000ff077431 */ /* 0x000fe400000001ff */
[----:B------:R-:W-:Y:S02]  /*0320*/  IMAD.MOV.U32 R19, RZ, RZ, RZ ;  /* 0x000000ffff137224 */ /* 0x000fe400078e00ff */
[----:B------:R-:W-:-:S03]  /*0330*/  IMAD.MOV.U32 R14, RZ, RZ, R6 ;  /* 0x000000ffff0e7224 */ /* 0x000fc600078e0006 */
[----:B------:R-:W2:Y:S01]  /*0340*/  LDC.64 R10, c[0x0][0x380] ;  /* 0x0000e000ff0a7b82 */ /* 0x000ea20000000a00 */
[----:B-1----:R-:W-:-:S04]  /*0350*/  IMAD.WIDE.U32 R16, R20, UR4, R6 ;  /* 0x0000000414107c25 */ /* 0x002fc8000f8e0006 */
[----:B------:R-:W-:-:S04]  /*0360*/  IMAD.WIDE.U32 R8, R2, R20, R6 ;  /* 0x0000001402087225 */ /* 0x000fc800078e0006 */
[----:B------:R-:W-:Y:S01]  /*0370*/  IMAD R17, R21, UR4, R17 ;  /* 0x0000000415117c24 */ /* 0x000fe2000f8e0211 */
[-C--:B--2---:R-:W-:Y:S01]  /*0380*/  LEA R13, P1, R16, R10.reuse, 0x2 ;  /* 0x0000000a100d7211 */ /* 0x084fe200078210ff */
[----:B------:R-:W-:Y:S01]  /*0390*/  IMAD R9, R2, R21, R9 ;  /* 0x0000001502097224 */ /* 0x000fe200078e0209 */
[----:B------:R-:W-:Y:S02]  /*03a0*/  LEA R10, P2, R8, R10, 0x2 ;  /* 0x0000000a080a7211 */ /* 0x000fe400078410ff */
[-C--:B------:R-:W-:Y:S02]  /*03b0*/  LEA.HI.X R17, R16, R11.reuse, R17, 0x2, P1 ;  /* 0x0000000b10117211 */ /* 0x080fe400008f1411 */
[----:B------:R-:W-:Y:S02]  /*03c0*/  LEA.HI.X R11, R8, R11, R9, 0x2, P2 ;  /* 0x0000000b080b7211 */ /* 0x000fe400010f1409 */
[----:B------:R-:W-:Y:S02]  /*03d0*/  IADD3 R8, P1, PT, R13, 0x200, RZ ;  /* 0x000002000d087810 */ /* 0x000fe40007f3e0ff */
[----:B------:R-:W-:-:S02]  /*03e0*/  IADD3 R10, P2, PT, R10, 0x200, RZ ;  /* 0x000002000a0a7810 */ /* 0x000fc40007f5e0ff */
[----:B------:R-:W-:Y:S01]  /*03f0*/  LOP3.LUT R16, R18, 0xfffffff, RZ, 0xc0, !PT ;  /* 0x0fffffff12107812 */ /* 0x000fe200078ec0ff */
[----:B------:R-:W-:Y:S01]  /*0400*/  IMAD.X R9, RZ, RZ, R17, P1 ;  /* 0x000000ffff097224 */ /* 0x000fe200008e0611 */
[----:B------:R-:W-:Y:S01]  /*0410*/  LOP3.LUT R18, R15, 0xfffffff8, RZ, 0xc0, !PT ;  /* 0xfffffff80f127812 */ /* 0x000fe200078ec0ff */
[----:B------:R-:W-:Y:S01]  /*0420*/  IMAD.X R11, RZ, RZ, R11, P2 ;  /* 0x000000ffff0b7224 */ /* 0x000fe200010e060b */
[----:B------:R-:W-:-:S07]  /*0430*/  MOV R13, RZ ;  /* 0x000000ff000d7202 */ /* 0x000fce0000000f00 */
.L_x_146:
[----:B------:R-:W2:Y:S04]  /*0440*/  LDG.E R21, desc[UR8][R8.64+-0x200] ;  /* 0xfffe000808157981 */ /* 0x000ea8000c1e1900 */
[----:B------:R-:W2:Y:S04]  /*0450*/  LDG.E R22, desc[UR8][R10.64+-0x200] ;  /* 0xfffe00080a167981 */ /* 0x000ea8000c1e1900 */
[----:B------:R-:W3:Y:S04]  /*0460*/  LDG.E R24, desc[UR8][R8.64+-0x180] ;  /* 0xfffe800808187981 */ /* 0x000ee8000c1e1900 */
[----:B------:R-:W3:Y:S04]  /*0470*/  LDG.E R29, desc[UR8][R10.64+-0x180] ;  /* 0xfffe80080a1d7981 */ /* 0x000ee8000c1e1900 */
[----:B------:R-:W4:Y:S04]  /*0480*/  LDG.E R23, desc[UR8][R8.64+-0x100] ;  /* 0xffff000808177981 */ /* 0x000f28000c1e1900 */
[----:B------:R-:W4:Y:S04]  /*0490*/  LDG.E R26, desc[UR8][R10.64+-0x100] ;  /* 0xffff00080a1a7981 */ /* 0x000f28000c1e1900 */
[----:B------:R-:W5:Y:S04]  /*04a0*/  LDG.E R20, desc[UR8][R8.64+-0x80] ;  /* 0xffff800808147981 */ /* 0x000f68000c1e1900 */
[----:B------:R-:W5:Y:S01]  /*04b0*/  LDG.E R17, desc[UR8][R10.64+-0x80] ;  /* 0xffff80080a117981 */ /* 0x000f62000c1e1900 */
[----:B--2---:R-:W-:-:S03]  /*04c0*/  FADD R22, R21, -R22 ;  /* 0x8000001615167221 */ /* 0x004fc60000000000 */
[----:B------:R-:W2:Y:S01]  /*04d0*/  LDG.E R21, desc[UR8][R10.64+0x80] ;  /* 0x000080080a157981 */ /* 0x000ea2000c1e1900 */
[----:B------:R-:W-:-:S03]  /*04e0*/  FFMA R27, R22, R22, R19 ;  /* 0x00000016161b7223 */ /* 0x000fc60000000013 */
[----:B------:R-:W2:Y:S01]  /*04f0*/  LDG.E R19, desc[UR8][R8.64] ;  /* 0x0000000808137981 */ /* 0x000ea2000c1e1900 */
[----:B---3--:R-:W-:-:S03]  /*0500*/  FADD R22, R24, -R29 ;  /* 0x8000001d18167221 */ /* 0x008fc60000000000 */
[----:B------:R-:W2:Y:S01]  /*0510*/  LDG.E R24, desc[UR8][R10.64] ;  /* 0x000000080a187981 */ /* 0x000ea2000c1e1900 */
[----:B------:R-:W-:-:S03]  /*0520*/  FFMA R27, R22, R22, R27 ;  /* 0x00000016161b7223 */ /* 0x000fc6000000001b */
[----:B------:R-:W3:Y:S01]  /*0530*/  LDG.E R22, desc[UR8][R8.64+0x80] ;  /* 0x0000800808167981 */ /* 0x000ee2000c1e1900 */
[----:B----4-:R-:W-:-:S03]  /*0540*/  FADD R28, R23, -R26 ;  /* 0x8000001a171c7221 */ /* 0x010fc60000000000 */
[----:B------:R-:W4:Y:S01]  /*0550*/  LDG.E R26, desc[UR8][R8.64+0x100] ;  /* 0x00010008081a7981 */ /* 0x000f22000c1e1900 */
[----:B------:R-:W-:-:S03]  /*0560*/  FFMA R27, R28, R28, R27 ;  /* 0x0000001c1c1b7223 */ /* 0x000fc6000000001b */
[----:B------:R-:W4:Y:S01]  /*0570*/  LDG.E R23, desc[UR8][R10.64+0x100] ;  /* 0x000100080a177981 */ /* 0x000f22000c1e1900 */
[----:B-----5:R-:W-:-:S03]  /*0580*/  FADD R28, R20, -R17 ;  /* 0x80000011141c7221 */ /* 0x020fc60000000000 */
[----:B------:R-:W5:Y:S04]  /*0590*/  LDG.E R17, desc[UR8][R8.64+0x180] ;  /* 0x0001800808117981 */ /* 0x000f68000c1e1900 */
[----:B------:R1:W5:Y:S01]  /*05a0*/  LDG.E R20, desc[UR8][R10.64+0x180] ;  /* 0x000180080a147981 */ /* 0x000362000c1e1900 */
[----:B------:R-:W-:-:S04]  /*05b0*/  IADD3 R18, P1, PT, R18, -0x8, RZ ;  /* 0xfffffff812127810 */ /* 0x000fc80007f3e0ff */
[----:B------:R-:W-:Y:S02]  /*05c0*/  IADD3.X R16, PT, PT, R16, -0x1, RZ, P1, !PT ;  /* 0xffffffff10107810 */ /* 0x000fe40000ffe4ff */
[----:B------:R-:W-:Y:S01]  /*05d0*/  ISETP.NE.U32.AND P1, PT, R18, RZ, PT ;  /* 0x000000ff1200720c */ /* 0x000fe20003f25070 */
[----:B------:R-:W-:-:S03]  /*05e0*/  FFMA R27, R28, R28, R27 ;  /* 0x0000001c1c1b7223 */ /* 0x000fc6000000001b */
[----:B------:R-:W-:Y:S02]  /*05f0*/  ISETP.NE.AND.EX P1, PT, R16, RZ, PT, P1 ;  /* 0x000000ff1000720c */ /* 0x000fe40003f25310 */
[----:B------:R-:W-:Y:S02]  /*0600*/  IADD3 R14, P2, PT, R14, 0x100, RZ ;  /* 0x000001000e0e7810 */ /* 0x000fe40007f5e0ff */
[----:B-1----:R-:W-:Y:S02]  /*0610*/  IADD3 R10, P4, PT, R10, 0x400, RZ ;  /* 0x000004000a0a7810 */ /* 0x002fe40007f9e0ff */
[----:B------:R-:W-:Y:S01]  /*0620*/  IADD3 R8, P3, PT, R8, 0x400, RZ ;  /* 0x0000040008087810 */ /* 0x000fe20007f7e0ff */
[----:B------:R-:W-:Y:S02]  /*0630*/  IMAD.X R13, RZ, RZ, R13, P2 ;  /* 0x000000ffff0d7224 */ /* 0x000fe400010e060d */
[----:B------:R-:W-:Y:S01]  /*0640*/  IMAD.X R11, RZ, RZ, R11, P4 ;  /* 0x000000ffff0b7224 */ /* 0x000fe200020e060b */
[----:B------:R-:W-:Y:S01]  /*0650*/  IADD3.X R9, PT, PT, RZ, R9, RZ, P3, !PT ;  /* 0x00000009ff097210 */ /* 0x000fe20001ffe4ff */
[----:B--2---:R-:W-:-:S04]  /*0660*/  FADD R24, R19, -R24 ;  /* 0x8000001813187221 */ /* 0x004fc80000000000 */
[----:B------:R-:W-:Y:S01]  /*0670*/  FFMA R27, R24, R24, R27 ;  /* 0x00000018181b7223 */ /* 0x000fe2000000001b */
[----:B---3--:R-:W-:-:S04]  /*0680*/  FADD R22, R22, -R21 ;  /* 0x8000001516167221 */ /* 0x008fc80000000000 */
[----:B------:R-:W-:Y:S01]  /*0690*/  FFMA R27, R22, R22, R27 ;  /* 0x00000016161b7223 */ /* 0x000fe2000000001b */
[----:B----4-:R-:W-:-:S04]  /*06a0*/  FADD R26, R26, -R23 ;  /* 0x800000171a1a7221 */ /* 0x010fc80000000000 */
[----:B------:R-:W-:Y:S01]  /*06b0*/  FFMA R27, R26, R26, R27 ;  /* 0x0000001a1a1b7223 */ /* 0x000fe2000000001b */
[----:B-----5:R-:W-:-:S04]  /*06c0*/  FADD R20, R17, -R20 ;  /* 0x8000001411147221 */ /* 0x020fc80000000000 */
[----:B------:R-:W-:Y:S01]  /*06d0*/  FFMA R19, R20, R20, R27 ;  /* 0x0000001414137223 */ /* 0x000fe2000000001b */
[----:B------:R-:W-:Y:S06]  /*06e0*/  @P1 BRA `(.L_x_146) ;  /* 0xfffffffc00541947 */ /* 0x000fec000383ffff */
.L_x_145:
[----:B------:R-:W-:Y:S05]  /*06f0*/  BSYNC.RECONVERGENT B1 ;  /* 0x0000000000017941 */ /* 0x000fea0003800200 */
.L_x_144:
[----:B------:R-:W-:Y:S04]  /*0700*/  BSSY.RECONVERGENT B1, `(.L_x_147) ;  /* 0x0000054000017945 */ /* 0x000fe80003800200 */
[----:B------:R-:W-:Y:S05]  /*0710*/  @!P0 BRA `(.L_x_148) ;  /* 0x0000000400488947 */ /* 0x000fea0003800000 */
[----:B------:R-:W-:Y:S01]  /*0720*/  ISETP.GE.U32.AND P0, PT, R25, 0x4, PT ;  /* 0x000000041900780c */ /* 0x000fe20003f06070 */
[----:B------:R-:W-:Y:S01]  /*0730*/  BSSY.RECONVERGENT B2, `(.L_x_149) ;  /* 0x0000024000027945 */ /* 0x000fe20003800200 */
[----:B------:R-:W-:Y:S02]  /*0740*/  LOP3.LUT R15, R15, 0x3, RZ, 0xc0, !PT ;  /* 0x000000030f0f7812 */ /* 0x000fe400078ec0ff */
[----:B------:R-:W-:Y:S02]  /*0750*/  ISETP.GE.U32.AND.EX P0, PT, RZ, RZ, PT, P0 ;  /* 0x000000ffff00720c */ /* 0x000fe40003f06100 */
[----:B------:R-:W-:-:S04]  /*0760*/  ISETP.NE.U32.AND P1, PT, R15, RZ, PT ;  /* 0x000000ff0f00720c */ /* 0x000fc80003f25070 */
[----:B------:R-:W-:-:S07]  /*0770*/  ISETP.NE.AND.EX P1, PT, RZ, RZ, PT, P1 ;  /* 0x000000ffff00720c */ /* 0x000fce0003f25310 */
[----:B------:R-:W-:Y:S06]  /*0780*/  @!P0 BRA `(.L_x_150) ;  /* 0x0000000000788947 */ /* 0x000fec0003800000 */
[----:B------:R-:W1:Y:S01]  /*0790*/  LDC.64 R20, c[0x0][0x388] ;  /* 0x0000e200ff147b82 */ /* 0x000e620000000a00 */
[----:B------:R-:W-:Y:S01]  /*07a0*/  MOV R8, R14 ;  /* 0x0000000e00087202 */ /* 0x000fe20000000f00 */
[----:B------:R-:W-:-:S06]  /*07b0*/  IMAD.MOV.U32 R9, RZ, RZ, R13 ;  /* 0x000000ffff097224 */ /* 0x000fcc00078e000d */
        /* <DEDUP_REMOVED lines=8> */
[----:B------:R-:W-:-:S03]  /*0840*/  LEA.HI.X R11, R8, R11, R9, 0x2, P2 ;  /* 0x0000000b080b7211 */ /* 0x000fc600010f1409 */
        /* <DEDUP_REMOVED lines=8> */
[----:B------:R-:W-:-:S05]  /*08d0*/  IADD3 R14, P0, PT, R14, 0x80, RZ ;  /* 0x000000800e0e7810 */ /* 0x000fca0007f1e0ff */
[----:B------:R-:W-:Y:S02]  /*08e0*/  IMAD.X R13, RZ, RZ, R13, P0 ;  /* 0x000000ffff0d7224 */ /* 0x000fe400000e060d */
[----:B--2---:R-:W-:-:S04]  /*08f0*/  FADD R8, R8, -R9 ;  /* 0x8000000908087221 */ /* 0x004fc80000000000 */
[----:B------:R-:W-:Y:S01]  /*0900*/  FFMA R8, R8, R8, R19 ;  /* 0x0000000808087223 */ /* 0x000fe20000000013 */
[----:B---3--:R-:W-:-:S04]  /*0910*/  FADD R17, R16, -R17 ;  /* 0x8000001110117221 */ /* 0x008fc80000000000 */
[----:B------:R-:W-:Y:S01]  /*0920*/  FFMA R8, R17, R17, R8 ;  /* 0x0000001111087223 */ /* 0x000fe20000000008 */
[----:B----4-:R-:W-:-:S04]  /*0930*/  FADD R23, R18, -R23 ;  /* 0x8000001712177221 */ /* 0x010fc80000000000 */
[----:B------:R-:W-:Y:S01]  /*0940*/  FFMA R8, R23, R23, R8 ;  /* 0x0000001717087223 */ /* 0x000fe20000000008 */
[----:B-----5:R-:W-:-:S04]  /*0950*/  FADD R25, R22, -R25 ;  /* 0x8000001916197221 */ /* 0x020fc80000000000 */
[----:B------:R-:W-:-:S07]  /*0960*/  FFMA R19, R25, R25, R8 ;  /* 0x0000001919137223 */ /* 0x000fce0000000008 */
.L_x_150:
[----:B------:R-:W-:Y:S05]  /*0970*/  BSYNC.RECONVERGENT B2 ;  /* 0x0000000000027941 */ /* 0x000fea0003800200 */
.L_x_149:
[----:B------:R-:W-:Y:S05]  /*0980*/  @!P1 BRA `(.L_x_148) ;  /* 0x0000000000ac9947 */ /* 0x000fea0003800000 */
[----:B------:R-:W-:Y:S01]  /*0990*/  ISETP.NE.U32.AND P0, PT, R15, 0x1, PT ;  /* 0x000000010f00780c */ /* 0x000fe20003f05070 */
[----:B------:R-:W-:Y:S01]  /*09a0*/  BSSY.RECONVERGENT B2, `(.L_x_151) ;  /* 0x0000019000027945 */ /* 0x000fe20003800200 */
[----:B------:R-:W-:Y:S02]  /*09b0*/  LOP3.LUT P1, RZ, R12, 0x20, RZ, 0xc0, !PT ;  /* 0x000000200cff7812 */ /* 0x000fe4000782c0ff */
[----:B------:R-:W-:-:S13]  /*09c0*/  ISETP.NE.AND.EX P0, PT, RZ, RZ, PT, P0 ;  /* 0x000000ffff00720c */ /* 0x000fda0003f05300 */
[----:B------:R-:W-:Y:S05]  /*09d0*/  @!P0 BRA `(.L_x_152) ;  /* 0x0000000000548947 */ /* 0x000fea0003800000 */
[----:B------:R-:W1:Y:S01]  /*09e0*/  LDC.64 R20, c[0x0][0x388] ;  /* 0x0000e200ff147b82 */ /* 0x000e620000000a00 */
[----:B------:R-:W-:-:S07]  /*09f0*/  MOV R12, R14 ;  /* 0x0000000e000c7202 */ /* 0x000fce0000000f00 */
        /* <DEDUP_REMOVED lines=12> */
[----:B------:R-:W3:Y:S01]  /*0ac0*/  LDG.E R15, desc[UR8][R8.64+0x80] ;  /* 0x00008008080f7981 */ /* 0x000ee2000c1e1900 */
[----:B------:R-:W-:-:S05]  /*0ad0*/  IADD3 R14, P0, PT, R14, 0x40, RZ ;  /* 0x000000400e0e7810 */ /* 0x000fca0007f1e0ff */
[----:B------:R-:W-:Y:S02]  /*0ae0*/  IMAD.X R13, RZ, RZ, R13, P0 ;  /* 0x000000ffff0d7224 */ /* 0x000fe400000e060d */
[----:B--2---:R-:W-:-:S04]  /*0af0*/  FADD R10, R10, -R11 ;  /* 0x8000000b0a0a7221 */ /* 0x004fc80000000000 */
[----:B------:R-:W-:Y:S01]  /*0b00*/  FFMA R19, R10, R10, R19 ;  /* 0x0000000a0a137223 */ /* 0x000fe20000000013 */
[----:B---3--:R-:W-:-:S04]  /*0b10*/  FADD R12, R12, -R15 ;  /* 0x8000000f0c0c7221 */ /* 0x008fc80000000000 */
[----:B------:R-:W-:-:S07]  /*0b20*/  FFMA R19, R12, R12, R19 ;  /* 0x0000000c0c137223 */ /* 0x000fce0000000013 */
.L_x_152:
[----:B------:R-:W-:Y:S05]  /*0b30*/  BSYNC.RECONVERGENT B2 ;  /* 0x0000000000027941 */ /* 0x000fea0003800200 */
.L_x_151:
[----:B------:R-:W-:Y:S05]  /*0b40*/  @P1 BRA `(.L_x_148) ;  /* 0x00000000003c1947 */ /* 0x000fea0003800000 */
[----:B------:R-:W1:Y:S01]  /*0b50*/  LDC.64 R16, c[0x0][0x388] ;  /* 0x0000e200ff107b82 */ /* 0x000e620000000a00 */
[----:B------:R-:W-:-:S07]  /*0b60*/  IMAD.MOV.U32 R12, RZ, RZ, R14 ;  /* 0x000000ffff0c7224 */ /* 0x000fce00078e000e */
        /* <DEDUP_REMOVED lines=10> */
[----:B------:R-:W2:Y:S02]  /*0c10*/  LDG.E R9, desc[UR8][R8.64] ;  /* 0x0000000808097981 */ /* 0x000ea4000c1e1900 */
[----:B--2---:R-:W-:-:S04]  /*0c20*/  FADD R10, R12, -R9 ;  /* 0x800000090c0a7221 */ /* 0x004fc80000000000 */
[----:B------:R-:W-:-:S07]  /*0c30*/  FFMA R19, R10, R10, R19 ;  /* 0x0000000a0a137223 */ /* 0x000fce0000000013 */
.L_x_148:
[----:B------:R-:W-:Y:S05]  /*0c40*/  BSYNC.RECONVERGENT B1 ;  /* 0x0000000000017941 */ /* 0x000fea0003800200 */
.L_x_147:
[----:B------:R1:W-:Y:S02]  /*0c50*/  STS [R0], R19 ;  /* 0x0000001300007388 */ /* 0x0003e40000000800 */
.L_x_143:
[----:B------:R-:W-:Y:S05]  /*0c60*/  BSYNC.RECONVERGENT B0 ;  /* 0x0000000000007941 */ /* 0x000fea0003800200 */
.L_x_142:
[----:B------:R-:W2:Y:S01]  /*0c70*/  LDCU UR6, c[0x0][0x360] ;  /* 0x00006c00ff0677ac */ /* 0x000ea20008000800 */
[----:B------:R-:W-:Y:S01]  /*0c80*/  BAR.SYNC.DEFER_BLOCKING 0x0 ;  /* 0x0000000000007b1d */ /* 0x000fe20000010000 */
[----:B------:R-:W-:Y:S01]  /*0c90*/  ISETP.NE.AND P1, PT, R6, RZ, PT ;  /* 0x000000ff0600720c */ /* 0x000fe20003f25270 */
[----:B--2---:R-:W-:-:S09]  /*0ca0*/  UISETP.GE.U32.AND UP0, UPT, UR6, 0x2, UPT ;  /* 0x000000020600788c */ /* 0x004fd2000bf06070 */
[----:B------:R-:W-:Y:S05]  /*0cb0*/  BRA.U !UP0, `(.L_x_153) ;  /* 0x0000000108447547 */ /* 0x000fea000b800000 */
[----:B------:R-:W-:Y:S01]  /*0cc0*/  USHF.R.U32.HI UR6, URZ, 0x1, UR6 ;  /* 0x00000001ff067899 */ /* 0x000fe20008011606 */
[----:B------:R-:W-:-:S05]  /*0cd0*/  HFMA2 R13, -RZ, RZ, 0, 0 ;  /* 0x00000000ff0d7431 */ /* 0x000fca00000001ff */
[----:B------:R-:W-:-:S07]  /*0ce0*/  IMAD.U32 R10, RZ, RZ, UR6 ;  /* 0x00000006ff0a7e24 */ /* 0x000fce000f8e00ff */
.L_x_154:
        /* <DEDUP_REMOVED lines=11> */
[----:B------:R-:W-:Y:S02]  /*0da0*/  ISETP.GT.U32.AND.EX P0, PT, R13, RZ, PT, P0 ;  /* 0x000000ff0d00720c */ /* 0x000fe40003f04100 */
[----:B------:R-:W-:-:S11]  /*0db0*/  MOV R13, R11 ;  /* 0x0000000b000d7202 */ /* 0x000fd60000000f00 */
[----:B--2---:R-:W-:Y:S05]  /*0dc0*/  @P0 BRA `(.L_x_154) ;  /* 0xfffffffc00c80947 */ /* 0x004fea000383ffff */
.L_x_153:
[----:B------:R-:W-:Y:S05]  /*0dd0*/  @P1 EXIT ;  /* 0x000000000000194d */ /* 0x000fea0003800000 */
[----:B------:R-:W2:Y:S01]  /*0de0*/  S2UR UR7, SR_CgaCtaId ;  /* 0x00000000000779c3 */ /* 0x000ea20000008800 */
[----:B------:R-:W-:Y:S02]  /*0df0*/  UMOV UR6, 0x400 ;  /* 0x0000040000067882 */ /* 0x000fe40000000000 */
[----:B--2---:R-:W-:-:S09]  /*0e00*/  ULEA UR6, UR7, UR6, 0x18 ;  /* 0x0000000607067291 */ /* 0x004fd2000f8ec0ff */
[----:B-1----:R-:W1:Y:S02]  /*0e10*/  LDS R0, [UR6] ;  /* 0x00000006ff007984 */ /* 0x002e640008000800 */
[----:B-1----:R-:W-:Y:S01]  /*0e20*/  VIADD R6, R0, 0xf3000000 ;  /* 0xf300000000067836 */ /* 0x002fe20000000000 */
[----:B------:R1:W2:Y:S04]  /*0e30*/  MUFU.RSQ R7, R0 ;  /* 0x0000000000077308 */ /* 0x0002a80000001400 */
[----:B------:R-:W-:-:S13]  /*0e40*/  ISETP.GT.U32.AND P0, PT, R6, 0x727fffff, PT ;  /* 0x727fffff0600780c */ /* 0x000fda0003f04070 */
[----:B-12---:R-:W-:Y:S05]  /*0e50*/  @!P0 BRA `(.L_x_155) ;  /* 0x00000000000c8947 */ /* 0x006fea0003800000 */
[----:B------:R-:W-:-:S07]  /*0e60*/  MOV R8, 0xe80 ;  /* 0x00000e8000087802 */ /* 0x000fce0000000f00 */
[----:B0-----:R-:W-:Y:S05]  /*0e70*/  CALL.REL.NOINC `($__internal_6_$__cuda_sm20_sqrt_rn_f32_slowpath) ;  /* 0x00000000003c7944 */ /* 0x001fea0003c00000 */
[----:B------:R-:W-:Y:S05]  /*0e80*/  BRA `(.L_x_156) ;  /* 0x0000000000107947 */ /* 0x000fea0003800000 */
.L_x_155:
[----:B------:R-:W-:Y:S01]  /*0e90*/  FMUL.FTZ R9, R0, R7 ;  /* 0x0000000700097220 */ /* 0x000fe20000410000 */
[----:B------:R-:W-:-:S03]  /*0ea0*/  FMUL.FTZ R7, R7, 0.5 ;  /* 0x3f00000007077820 */ /* 0x000fc60000410000 */
[----:B------:R-:W-:-:S04]  /*0eb0*/  FFMA R0, -R9, R9, R0 ;  /* 0x0000000909007223 */ /* 0x000fc80000000100 */
[----:B------:R-:W-:-:S07]  /*0ec0*/  FFMA R9, R0, R7, R9 ;  /* 0x0000000700097223 */ /* 0x000fce0000000009 */
.L_x_156:
[----:B------:R-:W1:Y:S01]  /*0ed0*/  LDC.64 R6, c[0x0][0x3c0] ;  /* 0x0000f000ff067b82 */ /* 0x000e620000000a00 */
[----:B------:R-:W-:Y:S01]  /*0ee0*/  IMAD.MOV.U32 R3, RZ, RZ, RZ ;  /* 0x000000ffff037224 */ /* 0x000fe200078e00ff */
[----:B------:R-:W-:Y:S06]  /*0ef0*/  STG.E desc[UR8][R4.64], R9 ;  /* 0x0000000904007986 */ /* 0x000fec000c101908 */
[----:B------:R-:W2:Y:S01]  /*0f00*/  LDC.64 R10, c[0x0][0x3b8] ;  /* 0x0000ee00ff0a7b82 */ /* 0x000ea20000000a00 */
[----:B-1----:R-:W-:-:S04]  /*0f10*/  IMAD.WIDE.U32 R2, R6, UR4, R2 ;  /* 0x0000000406027c25 */ /* 0x002fc8000f8e0002 */
[----:B------:R-:W-:Y:S01]  /*0f20*/  IMAD R0, R7, UR4, R3 ;  /* 0x0000000407007c24 */ /* 0x000fe2000f8e0203 */
[----:B--2---:R-:W-:-:S04]  /*0f30*/  LEA R6, P0, R2, R10, 0x2 ;  /* 0x0000000a02067211 */ /* 0x004fc800078010ff */
[----:B------:R-:W-:-:S05]  /*0f40*/  LEA.HI.X R7, R2, R11, R0, 0x2, P0 ;  /* 0x0000000b02077211 */ /* 0x000fca00000f1400 */
[----:B------:R-:W-:Y:S01]  /*0f50*/  STG.E desc[UR8][R6.64], R9 ;  /* 0x0000000906007986 */ /* 0x000fe2000c101908 */
[----:B------:R-:W-:Y:S05]  /*0f60*/  EXIT ;  /* 0x000000000000794d */ /* 0x000fea0003800000 */
        .weak           $__internal_6_$__cuda_sm20_sqrt_rn_f32_slowpath
        .type           $__internal_6_$__cuda_sm20_sqrt_rn_f32_slowpath,@function
        .size           $__internal_6_$__cuda_sm20_sqrt_rn_f32_slowpath,(.L_x_175 - $__internal_6_$__cuda_sm20_sqrt_rn_f32_slowpath)
$__internal_6_$__cuda_sm20_sqrt_rn_f32_slowpath:
[----:B------:R-:W-:-:S13]  /*0f70*/  LOP3.LUT P0, RZ, R0, 0x7fffffff, RZ, 0xc0, !PT ;  /* 0x7fffffff00ff7812 */ /* 0x000fda000780c0ff */
[----:B------:R-:W-:Y:S01]  /*0f80*/  @!P0 MOV R6, R0 ;  /* 0x0000000000068202 */ /* 0x000fe20000000f00 */
[----:B------:R-:W-:Y:S06]  /*0f90*/  @!P0 BRA `(.L_x_157) ;  /* 0x0000000000448947 */ /* 0x000fec0003800000 */
[----:B------:R-:W-:-:S13]  /*0fa0*/  FSETP.GEU.FTZ.AND P0, PT, R0, RZ, PT ;  /* 0x000000ff0000720b */ /* 0x000fda0003f1e000 */
[----:B------:R-:W-:Y:S01]  /*0fb0*/  @!P0 IMAD.MOV.U32 R6, RZ, RZ, 0x7fffffff ;  /* 0x7fffffffff068424 */ /* 0x000fe200078e00ff */
[----:B------:R-:W-:Y:S06]  /*0fc0*/  @!P0 BRA `(.L_x_157) ;  /* 0x0000000000388947 */ /* 0x000fec0003800000 */
[----:B------:R-:W-:-:S13]  /*0fd0*/  FSETP.GTU.FTZ.AND P0, PT, |R0|, +INF , PT ;  /* 0x7f8000000000780b */ /* 0x000fda0003f1c200 */
[----:B------:R-:W-:Y:S01]  /*0fe0*/  @P0 FADD.FTZ R6, R0, 1 ;  /* 0x3f80000000060421 */ /* 0x000fe20000010000 */
[----:B------:R-:W-:Y:S06]  /*0ff0*/  @P0 BRA `(.L_x_157) ;  /* 0x00000000002c0947 */ /* 0x000fec0003800000 */
[----:B------:R-:W-:-:S13]  /*1000*/  FSETP.NEU.FTZ.AND P0, PT, |R0|, +INF , PT ;  /* 0x7f8000000000780b */ /* 0x000fda0003f1d200 */
[----:B------:R-:W-:Y:S01]  /*1010*/  @!P0 IMAD.MOV.U32 R6, RZ, RZ, R0 ;  /* 0x000000ffff068224 */ /* 0x000fe200078e0000 */
[----:B------:R-:W-:Y:S06]  /*1020*/  @!P0 BRA `(.L_x_157) ;  /* 0x0000000000208947 */ /* 0x000fec0003800000 */
[----:B------:R-:W-:-:S04]  /*1030*/  FFMA R0, R0, 1.84467440737095516160e+19, RZ ;  /* 0x5f80000000007823 */ /* 0x000fc800000000ff */
[----:B------:R-:W0:Y:S02]  /*1040*/  MUFU.RSQ R7, R0 ;  /* 0x0000000000077308 */ /* 0x000e240000001400 */
[----:B0-----:R-:W-:Y:S01]  /*1050*/  FMUL.FTZ R9, R0, R7 ;  /* 0x0000000700097220 */ /* 0x001fe20000410000 */
[----:B------:R-:W-:-:S03]  /*1060*/  FMUL.FTZ R7, R7, 0.5 ;  /* 0x3f00000007077820 */ /* 0x000fc60000410000 */
[----:B------:R-:W-:-:S04]  /*1070*/  FADD.FTZ R6, -R9, -RZ ;  /* 0x800000ff09067221 */ /* 0x000fc80000010100 */
[----:B------:R-:W-:-:S04]  /*1080*/  FFMA R6, R9, R6, R0 ;  /* 0x0000000609067223 */ /* 0x000fc80000000000 */
[----:B------:R-:W-:-:S04]  /*1090*/  FFMA R6, R6, R7, R9 ;  /* 0x0000000706067223 */ /* 0x000fc80000000009 */
[----:B------:R-:W-:-:S07]  /*10a0*/  FMUL.FTZ R6, R6, 2.3283064365386962891e-10 ;  /* 0x2f80000006067820 */ /* 0x000fce0000410000 */
.L_x_157:
[----:B------:R-:W-:Y:S01]  /*10b0*/  HFMA2 R7, -RZ, RZ, 0, 0 ;  /* 0x00000000ff077431 */ /* 0x000fe200000001ff */
[----:B------:R-:W-:Y:S01]  /*10c0*/  MOV R9, R6 ;  /* 0x0000000600097202 */ /* 0x000fe20000000f00 */
[----:B------:R-:W-:-:S04]  /*10d0*/  IMAD.MOV.U32 R6, RZ, RZ, R8 ;  /* 0x000000ffff067224 */ /* 0x000fc800078e0008 */
[----:B------:R-:W-:Y:S05]  /*10e0*/  RET.REL.NODEC R6 `(_Z21euclidean_kernel_samePKfmmS0_mmmPfmf) ;  /* 0xffffffec06c47950 */ /* 0x000fea0003c3ffff */
.L_x_158:
        /* <DEDUP_REMOVED lines=9> */
.L_x_175:


//--------------------- .text._Z16euclidean_kernelPKfmmS0_mmmPfmf --------------------------
	.section	.text._Z16euclidean_kernelPKfmmS0_mmmPfmf,"ax",@progbits
	.align	128
        .global         _Z16euclidean_kernelPKfmmS0_mmmPfmf
        .type           _Z16euclidean_kernelPKfmmS0_mmmPfmf,@function
        .size           _Z16euclidean_kernelPKfmmS0_mmmPfmf,(.L_x_176 - _Z16euclidean_kernelPKfmmS0_mmmPfmf)
        .other          _Z16euclidean_kernelPKfmmS0_mmmPfmf,@"STO_CUDA_ENTRY STV_DEFAULT"
_Z16euclidean_kernelPKfmmS0_mmmPfmf:
.text._Z16euclidean_kernelPKfmmS0_mmmPfmf:
        /* <DEDUP_REMOVED lines=24> */
[----:B------:R-:W-:Y:S01]  /*0180*/  HFMA2 R20, -RZ, RZ, 0, 0 ;  /* 0x00000000ff147431 */ /* 0x000fe200000001ff */
[----:B------:R-:W-:Y:S01]  /*0190*/  BSSY.RECONVERGENT B1, `(.L_x_161) ;  /* 0x0000019000017945 */ /* 0x000fe20003800200 */
[----:B------:R-:W-:Y:S02]  /*01a0*/  IMAD.MOV.U32 R9, RZ, RZ, RZ ;  /* 0x000000ffff097224 */ /* 0x000fe400078e00ff */
[----:B------:R-:W-:-:S03]  /*01b0*/  IMAD.MOV.U32 R19, RZ, RZ, R8 ;  /* 0x000000ffff137224 */ /* 0x000fc600078e0008 */
[----:B------:R-:W2:Y:S08]  /*01c0*/  LDC.64 R2, c[0x0][0x380] ;  /* 0x0000e000ff027b82 */ /* 0x000eb00000000a00 */
[----:B------:R-:W3:Y:S08]  /*01d0*/  LDC.64 R4, c[0x0][0x388] ;  /* 0x0000e200ff047b82 */ /* 0x000ef00000000a00 */
[----:B------:R-:W4:Y:S02]  /*01e0*/  LDC.64 R6, c[0x0][0x3a0] ;  /* 0x0000e800ff067b82 */ /* 0x000f240000000a00 */
.L_x_162:
        /* <DEDUP_REMOVED lines=12> */
[----:B-1----:R-:W-:-:S04]  /*02b0*/  IADD3 R19, P0, PT, R18, R19, RZ ;  /* 0x0000001312137210 */ /* 0x002fc80007f1e0ff */
[----:B------:R-:W-:Y:S02]  /*02c0*/  IADD3.X R20, PT, PT, RZ, R20, RZ, P0, !PT ;  /* 0x00000014ff147210 */ /* 0x000fe400007fe4ff */
[----:B------:R-:W-:-:S04]  /*02d0*/  ISETP.GE.U32.AND P0, PT, R19, UR8, PT ;  /* 0x0000000813007c0c */ /* 0x000fc8000bf06070 */
[----:B------:R-:W-:Y:S01]  /*02e0*/  ISETP.GE.U32.AND.EX P0, PT, R20, UR9, PT, P0 ;  /* 0x0000000914007c0c */ /* 0x000fe2000bf06100 */
[----:B--2---:R-:W-:-:S04]  /*02f0*/  FADD R10, R16, -R13 ;  /* 0x8000000d100a7221 */ /* 0x004fc80000000000 */
[----:B------:R-:W-:-:S08]  /*0300*/  FFMA R9, R10, R10, R9 ;  /* 0x0000000a0a097223 */ /* 0x000fd00000000009 */
[----:B------:R-:W-:Y:S05]  /*0310*/  @!P0 BRA `(.L_x_162) ;  /* 0xfffffffc00b48947 */ /* 0x000fea000383ffff */
[----:B------:R-:W-:Y:S05]  /*0320*/  BSYNC.RECONVERGENT B1 ;  /* 0x0000000000017941 */ /* 0x000fea0003800200 */
.L_x_161:
[----:B------:R1:W-:Y:S02]  /*0330*/  STS [R0], R9 ;  /* 0x0000000900007388 */ /* 0x0003e40000000800 */
.L_x_160:
[----:B0-----:R-:W-:Y:S05]  /*0340*/  BSYNC.RECONVERGENT B0 ;  /* 0x0000000000007941 */ /* 0x001fea0003800200 */
.L_x_159:
        /* <DEDUP_REMOVED lines=8> */
.L_x_164:
[----:B------:R-:W-:Y:S02]  /*03d0*/  ISETP.GT.U32.AND P0, PT, R4, R8, PT ;  /* 0x000000080400720c */ /* 0x000fe40003f04070 */
[----:B------:R-:W-:Y:S02]  /*03e0*/  SHF.R.U32.HI R5, RZ, 0x1, R7 ;  /* 0x00000001ff057819 */ /* 0x000fe40000011607 */
[----:B------:R-:W-:-:S13]  /*03f0*/  ISETP.GT.U32.AND.EX P0, PT, R7, RZ, PT, P0 ;  /* 0x000000ff0700720c */ /* 0x000fda0003f04100 */
[----:B------:R-:W-:Y:S01]  /*0400*/  @P0 LEA R2, R4, R0, 0x2 ;  /* 0x0000000004020211 */ /* 0x000fe200078e10ff */
        /* <DEDUP_REMOVED lines=10> */
.L_x_163:
[----:B------:R-:W-:Y:S05]  /*04b0*/  @P1 EXIT ;  /* 0x000000000000194d */ /* 0x000fea0003800000 */
[----:B------:R-:W0:Y:S01]  /*04c0*/  S2UR UR5, SR_CgaCtaId ;  /* 0x00000000000579c3 */ /* 0x000e220000008800 */
[----:B------:R-:W-:Y:S02]  /*04d0*/  UMOV UR4, 0x400 ;  /* 0x0000040000047882 */ /* 0x000fe40000000000 */
[----:B0-----:R-:W-:-:S09]  /*04e0*/  ULEA UR4, UR5, UR4, 0x18 ;  /* 0x0000000405047291 */ /* 0x001fd2000f8ec0ff */
[----:B-1----:R-:W0:Y:S02]  /*04f0*/  LDS R0, [UR4] ;  /* 0x00000004ff007984 */ /* 0x002e240008000800 */
[----:B0-----:R-:W-:Y:S01]  /*0500*/  VIADD R2, R0, 0xf3000000 ;  /* 0xf300000000027836 */ /* 0x001fe20000000000 */
[----:B------:R0:W1:Y:S04]  /*0510*/  MUFU.RSQ R3, R0 ;  /* 0x0000000000037308 */ /* 0x0000680000001400 */
[----:B------:R-:W-:-:S13]  /*0520*/  ISETP.GT.U32.AND P0, PT, R2, 0x727fffff, PT ;  /* 0x727fffff0200780c */ /* 0x000fda0003f04070 */
[----:B01----:R-:W-:Y:S05]  /*0530*/  @!P0 BRA `(.L_x_165) ;  /* 0x00000000000c8947 */ /* 0x003fea0003800000 */
[----:B------:R-:W-:-:S07]  /*0540*/  MOV R4, 0x560 ;  /* 0x0000056000047802 */ /* 0x000fce0000000f00 */
[----:B------:R-:W-:Y:S05]  /*0550*/  CALL.REL.NOINC `($__internal_7_$__cuda_sm20_sqrt_rn_f32_slowpath) ;  /* 0x0000000000447944 */ /* 0x000fea0003c00000 */
[----:B------:R-:W-:Y:S05]  /*0560*/  BRA `(.L_x_166) ;  /* 0x0000000000107947 */ /* 0x000fea0003800000 */
.L_x_165:
[----:B------:R-:W-:Y:S01]  /*0570*/  FMUL.FTZ R5, R0, R3 ;  /* 0x0000000300057220 */ /* 0x000fe20000410000 */
[----:B------:R-:W-:-:S03]  /*0580*/  FMUL.FTZ R3, R3, 0.5 ;  /* 0x3f00000003037820 */ /* 0x000fc60000410000 */
[----:B------:R-:W-:-:S04]  /*0590*/  FFMA R0, -R5, R5, R0 ;  /* 0x0000000505007223 */ /* 0x000fc80000000100 */
[----:B------:R-:W-:-:S07]  /*05a0*/  FFMA R5, R0, R3, R5 ;  /* 0x0000000300057223 */ /* 0x000fce0000000005 */
.L_x_166:
[----:B------:R-:W0:Y:S01]  /*05b0*/  LDCU.64 UR8, c[0x0][0x3c0] ;  /* 0x00007800ff0877ac */ /* 0x000e220008000a00 */
[----:B------:R-:W1:Y:S01]  /*05c0*/  LDCU.64 UR10, c[0x0][0x3b8] ;  /* 0x00007700ff0a77ac */ /* 0x000e620008000a00 */
[----:B------:R-:W-:Y:S01]  /*05d0*/  UMOV UR4, UR6 ;  /* 0x0000000600047c82 */ /* 0x000fe20008000000 */
[----:B------:R-:W-:Y:S02]  /*05e0*/  UMOV UR5, URZ ;  /* 0x000000ff00057c82 */ /* 0x000fe40008000000 */
[----:B0-----:R-:W-:-:S04]  /*05f0*/  UIMAD.WIDE.U32 UR4, UR12, UR8, UR4 ;  /* 0x000000080c0472a5 */ /* 0x001fc8000f8e0004 */
[----:B------:R-:W-:Y:S02]  /*0600*/  UIMAD UR7, UR12, UR9, UR5 ;  /* 0x000000090c0772a4 */ /* 0x000fe4000f8e0205 */
[----:B-1----:R-:W-:-:S04]  /*0610*/  ULEA UR5, UP0, UR4, UR10, 0x2 ;  /* 0x0000000a04057291 */ /* 0x002fc8000f8010ff */
[----:B------:R-:W-:Y:S02]  /*0620*/  ULEA.HI.X UR4, UR4, UR11, UR7, 0x2, UP0 ;  /* 0x0000000b04047291 */ /* 0x000fe400080f1407 */
[----:B------:R-:W-:-:S04]  /*0630*/  MOV R2, UR5 ;  /* 0x0000000500027c02 */ /* 0x000fc80008000f00 */
[----:B------:R-:W-:-:S05]  /*0640*/  IMAD.U32 R3, RZ, RZ, UR4 ;  /* 0x00000004ff037e24 */ /* 0x000fca000f8e00ff */
[----:B------:R-:W-:Y:S01]  /*0650*/  STG.E desc[UR14][R2.64], R5 ;  /* 0x0000000502007986 */ /* 0x000fe2000c10190e */
[----:B------:R-:W-:Y:S05]  /*0660*/  EXIT ;  /* 0x000000000000794d */ /* 0x000fea0003800000 */
        .weak           $__internal_7_$__cuda_sm20_sqrt_rn_f32_slowpath
        .type           $__internal_7_$__cuda_sm20_sqrt_rn_f32_slowpath,@function
        .size           $__internal_7_$__cuda_sm20_sqrt_rn_f32_slowpath,(.L_x_176 - $__internal_7_$__cuda_sm20_sqrt_rn_f32_slowpath)
$__internal_7_$__cuda_sm20_sqrt_rn_f32_slowpath:
[----:B------:R-:W-:-:S13]  /*0670*/  LOP3.LUT P0, RZ, R0, 0x7fffffff, RZ, 0xc0, !PT ;  /* 0x7fffffff00ff7812 */ /* 0x000fda000780c0ff */
[----:B------:R-:W-:Y:S01]  /*0680*/  @!P0 IMAD.MOV.U32 R2, RZ, RZ, R0 ;  /* 0x000000ffff028224 */ /* 0x000fe200078e0000 */
[----:B------:R-:W-:Y:S06]  /*0690*/  @!P0 BRA `(.L_x_167) ;  /* 0x0000000000448947 */ /* 0x000fec0003800000 */
[----:B------:R-:W-:-:S13]  /*06a0*/  FSETP.GEU.FTZ.AND P0, PT, R0, RZ, PT ;  /* 0x000000ff0000720b */ /* 0x000fda0003f1e000 */
[----:B------:R-:W-:Y:S01]  /*06b0*/  @!P0 MOV R2, 0x7fffffff ;  /* 0x7fffffff00028802 */ /* 0x000fe20000000f00 */
        /* <DEDUP_REMOVED lines=15> */
.L_x_167:
[----:B------:R-:W-:Y:S01]  /*07b0*/  HFMA2 R3, -RZ, RZ, 0, 0 ;  /* 0x00000000ff037431 */ /* 0x000fe200000001ff */
[----:B------:R-:W-:Y:S01]  /*07c0*/  MOV R5, R2 ;  /* 0x0000000200057202 */ /* 0x000fe20000000f00 */
[----:B------:R-:W-:-:S04]  /*07d0*/  IMAD.MOV.U32 R2, RZ, RZ, R4 ;  /* 0x000000ffff027224 */ /* 0x000fc800078e0004 */
[----:B------:R-:W-:Y:S05]  /*07e0*/  RET.REL.NODEC R2 `(_Z16euclidean_kernelPKfmmS0_mmmPfmf) ;  /* 0xfffffff802047950 */ /* 0x000fea0003c3ffff */
.L_x_168:
        /* <DEDUP_REMOVED lines=9> */
.L_x_176:


//--------------------- .nv.shared._Z15dot_kernel_samePKfmmS0_mmmPfmf --------------------------
	.section	.nv.shared._Z15dot_kernel_samePKfmmS0_mmmPfmf,"aw",@nobits
	.sectionflags	@""
	.align	4
.nv.shared._Z15dot_kernel_samePKfmmS0_mmmPfmf:
	.zero		1152


//--------------------- .nv.shared.reserved.0     --------------------------
	.section	.nv.shared.reserved.0,"aw",@nobits
	.weak		__nv_reservedSMEM_offset_0_alias
	.size		__nv_reservedSMEM_offset_0_alias, 0, 64
	.other		__nv_reservedSMEM_offset_0_alias,@"STO_CUDA_RESERVED_SHARED STV_DEFAULT"
__nv_reservedSMEM_offset_0_alias:
	.zero		0
	.zero		64


//--------------------- .nv.shared._Z10dot_kernelPKfmmS0_mmmPfmf --------------------------
	.section	.nv.shared._Z10dot_kernelPKfmmS0_mmmPfmf,"aw",@nobits
	.sectionflags	@""
	.align	4
.nv.shared._Z10dot_kernelPKfmmS0_mmmPfmf:
	.zero		1152


//--------------------- .nv.shared._Z21minkowski_kernel_samePKfmmS0_mmmPfmf --------------------------
	.section	.nv.shared._Z21minkowski_kernel_samePKfmmS0_mmmPfmf,"aw",@nobits
	.sectionflags	@""
	.align	4
.nv.shared._Z21minkowski_kernel_samePKfmmS0_mmmPfmf:
	.zero		1152


//--------------------- .nv.shared._Z16minkowski_kernelPKfmmS0_mmmPfmf --------------------------
	.section	.nv.shared._Z16minkowski_kernelPKfmmS0_mmmPfmf,"aw",@nobits
	.sectionflags	@""
	.align	4
.nv.shared._Z16minkowski_kernelPKfmmS0_mmmPfmf:
	.zero		1152


//--------------------- .nv.shared._Z18binary_kernel_samePKfmmS0_mmmPfmf --------------------------
	.section	.nv.shared._Z18binary_kernel_samePKfmmS0_mmmPfmf,"aw",@nobits
	.sectionflags	@""
	.align	4
.nv.shared._Z18binary_kernel_samePKfmmS0_mmmPfmf:
	.zero		1280


//--------------------- .nv.shared._Z13binary_kernelPKfmmS0_mmmPfmf --------------------------
	.section	.nv.shared._Z13binary_kernelPKfmmS0_mmmPfmf,"aw",@nobits
	.sectionflags	@""
	.align	4
.nv.shared._Z13binary_kernelPKfmmS0_mmmPfmf:
	.zero		1280


//--------------------- .nv.shared._Z20canberra_kernel_samePKfmmS0_mmmPfmf --------------------------
	.section	.nv.shared._Z20canberra_kernel_samePKfmmS0_mmmPfmf,"aw",@nobits
	.sectionflags	@""
	.align	4
.nv.shared._Z20canberra_kernel_samePKfmmS0_mmmPfmf:
	.zero		1152


//--------------------- .nv.shared._Z15canberra_kernelPKfmmS0_mmmPfmf --------------------------
	.section	.nv.shared._Z15canberra_kernelPKfmmS0_mmmPfmf,"aw",@nobits
	.sectionflags	@""
	.align	4
.nv.shared._Z15canberra_kernelPKfmmS0_mmmPfmf:
	.zero		1152


//--------------------- .nv.shared._Z21manhattan_kernel_samePKfmmS0_mmmPfmf --------------------------
	.section	.nv.shared._Z21manhattan_kernel_samePKfmmS0_mmmPfmf,"aw",@nobits
	.sectionflags	@""
	.align	4
.nv.shared._Z21manhattan_kernel_samePKfmmS0_mmmPfmf:
	.zero		1152


//--------------------- .nv.shared._Z16manhattan_kernelPKfmmS0_mmmPfmf --------------------------
	.section	.nv.shared._Z16manhattan_kernelPKfmmS0_mmmPfmf,"aw",@nobits
	.sectionflags	@""
	.align	4
.nv.shared._Z16manhattan_kernelPKfmmS0_mmmPfmf:
	.zero		1152


//--------------------- .nv.shared._Z19maximum_kernel_samePKfmmS0_mmmPfmf --------------------------
	.section	.nv.shared._Z19maximum_kernel_samePKfmmS0_mmmPfmf,"aw",@nobits
	.sectionflags	@""
	.align	4
.nv.shared._Z19maximum_kernel_samePKfmmS0_mmmPfmf:
	.zero		1152


//--------------------- .nv.shared._Z14maximum_kernelPKfmmS0_mmmPfmf --------------------------
	.section	.nv.shared._Z14maximum_kernelPKfmmS0_mmmPfmf,"aw",@nobits
	.sectionflags	@""
	.align	4
.nv.shared._Z14maximum_kernelPKfmmS0_mmmPfmf:
	.zero		1152


//--------------------- .nv.shared._Z21euclidean_kernel_samePKfmmS0_mmmPfmf --------------------------
	.section	.nv.shared._Z21euclidean_kernel_samePKfmmS0_mmmPfmf,"aw",@nobits
	.sectionflags	@""
	.align	4
.nv.shared._Z21euclidean_kernel_samePKfmmS0_mmmPfmf:
	.zero		1152


//--------------------- .nv.shared._Z16euclidean_kernelPKfmmS0_mmmPfmf --------------------------
	.section	.nv.shared._Z16euclidean_kernelPKfmmS0_mmmPfmf,"aw",@nobits
	.sectionflags	@""
	.align	4
.nv.shared._Z16euclidean_kernelPKfmmS0_mmmPfmf:
	.zero		1152


//--------------------- .nv.constant0._Z15dot_kernel_samePKfmmS0_mmmPfmf --------------------------
	.section	.nv.constant0._Z15dot_kernel_samePKfmmS0_mmmPfmf,"a",@progbits
	.sectionflags	@""
	.align	4
.nv.constant0._Z15dot_kernel_samePKfmmS0_mmmPfmf:
	.zero		972


//--------------------- .nv.constant0._Z10dot_kernelPKfmmS0_mmmPfmf --------------------------
	.section	.nv.constant0._Z10dot_kernelPKfmmS0_mmmPfmf,"a",@progbits
	.sectionflags	@""
	.align	4
.nv.constant0._Z10dot_kernelPKfmmS0_mmmPfmf:
	.zero		972


//--------------------- .nv.constant0._Z21minkowski_kernel_samePKfmmS0_mmmPfmf --------------------------
	.section	.nv.constant0._Z21minkowski_kernel_samePKfmmS0_mmmPfmf,"a",@progbits
	.sectionflags	@""
	.align	4
.nv.constant0._Z21minkowski_kernel_samePKfmmS0_mmmPfmf:
	.zero		972


//--------------------- .nv.constant0._Z16minkowski_kernelPKfmmS0_mmmPfmf --------------------------
	.section	.nv.constant0._Z16minkowski_kernelPKfmmS0_mmmPfmf,"a",@progbits
	.sectionflags	@""
	.align	4
.nv.constant0._Z16minkowski_kernelPKfmmS0_mmmPfmf:
	.zero		972


//--------------------- .nv.constant0._Z18binary_kernel_samePKfmmS0_mmmPfmf --------------------------
	.section	.nv.constant0._Z18binary_kernel_samePKfmmS0_mmmPfmf,"a",@progbits
	.sectionflags	@""
	.align	4
.nv.constant0._Z18binary_kernel_samePKfmmS0_mmmPfmf:
	.zero		972


//--------------------- .nv.constant0._Z13binary_kernelPKfmmS0_mmmPfmf --------------------------
	.section	.nv.constant0._Z13binary_kernelPKfmmS0_mmmPfmf,"a",@progbits
	.sectionflags	@""
	.align	4
.nv.constant0._Z13binary_kernelPKfmmS0_mmmPfmf:
	.zero		972


//--------------------- .nv.constant0._Z20canberra_kernel_samePKfmmS0_mmmPfmf --------------------------
	.section	.nv.constant0._Z20canberra_kernel_samePKfmmS0_mmmPfmf,"a",@progbits
	.sectionflags	@""
	.align	4
.nv.constant0._Z20canberra_kernel_samePKfmmS0_mmmPfmf:
	.zero		972


//--------------------- .nv.constant0._Z15canberra_kernelPKfmmS0_mmmPfmf --------------------------
	.section	.nv.constant0._Z15canberra_kernelPKfmmS0_mmmPfmf,"a",@progbits
	.sectionflags	@""
	.align	4
.nv.constant0._Z15canberra_kernelPKfmmS0_mmmPfmf:
	.zero		972


//--------------------- .nv.constant0._Z21manhattan_kernel_samePKfmmS0_mmmPfmf --------------------------
	.section	.nv.constant0._Z21manhattan_kernel_samePKfmmS0_mmmPfmf,"a",@progbits
	.sectionflags	@""
	.align	4
.nv.constant0._Z21manhattan_kernel_samePKfmmS0_mmmPfmf:
	.zero		972


//--------------------- .nv.constant0._Z16manhattan_kernelPKfmmS0_mmmPfmf --------------------------
	.section	.nv.constant0._Z16manhattan_kernelPKfmmS0_mmmPfmf,"a",@progbits
	.sectionflags	@""
	.align	4
.nv.constant0._Z16manhattan_kernelPKfmmS0_mmmPfmf:
	.zero		972


//--------------------- .nv.constant0._Z19maximum_kernel_samePKfmmS0_mmmPfmf --------------------------
	.section	.nv.constant0._Z19maximum_kernel_samePKfmmS0_mmmPfmf,"a",@progbits
	.sectionflags	@""
	.align	4
.nv.constant0._Z19maximum_kernel_samePKfmmS0_mmmPfmf:
	.zero		972


//--------------------- .nv.constant0._Z14maximum_kernelPKfmmS0_mmmPfmf --------------------------
	.section	.nv.constant0._Z14maximum_kernelPKfmmS0_mmmPfmf,"a",@progbits
	.sectionflags	@""
	.align	4
.nv.constant0._Z14maximum_kernelPKfmmS0_mmmPfmf:
	.zero		972


//--------------------- .nv.constant0._Z21euclidean_kernel_samePKfmmS0_mmmPfmf --------------------------
	.section	.nv.constant0._Z21euclidean_kernel_samePKfmmS0_mmmPfmf,"a",@progbits
	.sectionflags	@""
	.align	4
.nv.constant0._Z21euclidean_kernel_samePKfmmS0_mmmPfmf:
	.zero		972


//--------------------- .nv.constant0._Z16euclidean_kernelPKfmmS0_mmmPfmf --------------------------
	.section	.nv.constant0._Z16euclidean_kernelPKfmmS0_mmmPfmf,"a",@progbits
	.sectionflags	@""
	.align	4
.nv.constant0._Z16euclidean_kernelPKfmmS0_mmmPfmf:
	.zero		972


//--------------------- SYMBOLS --------------------------

	.type		.nv.reservedSmem.offset0,@object
	.size		.nv.reservedSmem.offset0,0x4
	.type		.nv.reservedSmem.cap,@object
	.size		.nv.reservedSmem.cap,0x4
